	.target	sm_100a

	.elftype	@"ET_EXEC"


//--------------------- .note.nv.tkinfo           --------------------------
	.section	.note.nv.tkinfo,"",@"SHT_NOTE"
	.sectionflags	@"SHF_NOTE_NV_TKINFO"
	.tkinfo
        /*0018*/ 	.word	0x00000002
        /*0030*/ 	.string	""
        /*0030*/ 	.string	"ptxas"
        /*0030*/ 	.string	"Cuda compilation tools, release 13.0, V13.0.88"
        /*0030*/ 	.string	"Build cuda_13.0.r13.0/compiler.36424714_0"
        /*0030*/ 	.string	"-arch sm_100a -m 64 "



//--------------------- .note.nv.cuinfo           --------------------------
	.section	.note.nv.cuinfo,"",@"SHT_NOTE"
	.sectionflags	@"SHF_NOTE_NV_CUINFO"
        /*0018*/ 	.short	0x0002
        /*001a*/ 	.short	0x0064
        /*001c*/ 	.short	0x0082
	.zero		2


//--------------------- .nv.info                  --------------------------
	.section	.nv.info,"",@"SHT_CUDA_INFO"
	.align	4


	//----- nvinfo : EIATTR_REGCOUNT
	.align		4
        /*0000*/ 	.byte	0x04, 0x2f
        /*0002*/ 	.short	(.L_19 - .L_18)
	.align		4
.L_18:
        /*0004*/ 	.word	index@(_ZN7cutlass13device_kernelINS_4gemm6kernel13GemmUniversalIN4cute5tupleIJiiiiEEENS1_10collective13CollectiveMmaINS1_35MainloopSm100TmaUmmaWarpSpecializedILi24ELi2ELi4ENS5_IJNS4_1CILi1EEENSA_ILi8EEESB_EEEEENS5_IJNSA_ILi128EEESF_NSA_ILi32EEEEEEaNS5_IJlSB_lEEEaSI_NS4_8TiledMMAINS4_8MMA_AtomIJNS4_15SM100_MMA_S8_SSIaaiLi128ELi128ELNS4_4UMMA5MajorE0ELSN_0ELNSM_8SaturateE0EEEEEENS4_6LayoutINS5_IJSB_SB_SB_EEENS5_IJNSA_ILi0EEEST_ST_EEEEENS5_IJNS4_10UnderscoreESW_SW_EEEEENS4_23SM90_TMA_LOAD_MULTICASTENS4_14ComposedLayoutINS4_7SwizzleILi1ELi4ELi3EEENS4_18smem_ptr_flag_bitsILi8EEENSR_INS5_IJSC_SG_EEENS5_IJSG_SB_EEEEEEEvNS4_8identityENS4_13SM90_TMA_LOADES18_vS19_EENS_8epilogue10collective18CollectiveEpilogueINS1C_23Sm100TmaWarpSpecializedILi2ELi2ELi64ELb0ELb0EEEJSH_NS5_IJNSR_ISF_SB_EENSR_INSA_ILi64EEESB_EEEEEaSI_aSI_NS1C_6fusion15FusionCallbacksIS1G_NS1L_17LinearCombinationIaiaiLNS_15FloatRoundStyleE2EEESH_S1K_JEEENS4_5SM1004TMEM4LOAD26SM100_TMEM_LOAD_32dp32b64xES1A_NS10_INS11_ILi2ELi4ELi3EEES14_NSR_INS5_IJSC_S1I_EEENS5_IJS1I_SB_EEEEEEENS4_39AutoVectorizingCopyWithAssumedAlignmentILi128EEENS4_14SM90_TMA_STOREES1Z_S21_S21_EEEvvEEEEvNT_6ParamsE)
        /*0008*/ 	.word	0x000000a4


	//----- nvinfo : EIATTR_FRAME_SIZE
	.align		4
.L_19:
        /*000c*/ 	.byte	0x04, 0x11
        /*000e*/ 	.short	(.L_21 - .L_20)
	.align		4
.L_20:
        /*0010*/ 	.word	index@($__internal_2_$__cuda_sm10x_tcgen05_guardrail_trap_unallocated_columns_being_dealloced)
        /*0014*/ 	.word	0x00000000


	//----- nvinfo : EIATTR_FRAME_SIZE
	.align		4
.L_21:
        /*0018*/ 	.byte	0x04, 0x11
        /*001a*/ 	.short	(.L_23 - .L_22)
	.align		4
.L_22:
        /*001c*/ 	.word	index@($__internal_1_$__cuda_sm10x_tcgen05_guardrail_trap_phase_invalid_during_alloc)
        /*0020*/ 	.word	0x00000000


	//----- nvinfo : EIATTR_FRAME_SIZE
	.align		4
.L_23:
        /*0024*/ 	.byte	0x04, 0x11
        /*0026*/ 	.short	(.L_25 - .L_24)
	.align		4
.L_24:
        /*0028*/ 	.word	index@($__internal_0_$__cuda_sm10x_tcgen05_guardrail_trap_col_being_dealloced_not_returned_by_alloc)
        /*002c*/ 	.word	0x00000000


	//----- nvinfo : EIATTR_FRAME_SIZE
	.align		4
.L_25:
        /*0030*/ 	.byte	0x04, 0x11
        /*0032*/ 	.short	(.L_27 - .L_26)
	.align		4
.L_26:
        /*0034*/ 	.word	index@(_ZN7cutlass13device_kernelINS_4gemm6kernel13GemmUniversalIN4cute5tupleIJiiiiEEENS1_10collective13CollectiveMmaINS1_35MainloopSm100TmaUmmaWarpSpecializedILi24ELi2ELi4ENS5_IJNS4_1CILi1EEENSA_ILi8EEESB_EEEEENS5_IJNSA_ILi128EEESF_NSA_ILi32EEEEEEaNS5_IJlSB_lEEEaSI_NS4_8TiledMMAINS4_8MMA_AtomIJNS4_15SM100_MMA_S8_SSIaaiLi128ELi128ELNS4_4UMMA5MajorE0ELSN_0ELNSM_8SaturateE0EEEEEENS4_6LayoutINS5_IJSB_SB_SB_EEENS5_IJNSA_ILi0EEEST_ST_EEEEENS5_IJNS4_10UnderscoreESW_SW_EEEEENS4_23SM90_TMA_LOAD_MULTICASTENS4_14ComposedLayoutINS4_7SwizzleILi1ELi4ELi3EEENS4_18smem_ptr_flag_bitsILi8EEENSR_INS5_IJSC_SG_EEENS5_IJSG_SB_EEEEEEEvNS4_8identityENS4_13SM90_TMA_LOADES18_vS19_EENS_8epilogue10collective18CollectiveEpilogueINS1C_23Sm100TmaWarpSpecializedILi2ELi2ELi64ELb0ELb0EEEJSH_NS5_IJNSR_ISF_SB_EENSR_INSA_ILi64EEESB_EEEEEaSI_aSI_NS1C_6fusion15FusionCallbacksIS1G_NS1L_17LinearCombinationIaiaiLNS_15FloatRoundStyleE2EEESH_S1K_JEEENS4_5SM1004TMEM4LOAD26SM100_TMEM_LOAD_32dp32b64xES1A_NS10_INS11_ILi2ELi4ELi3EEES14_NSR_INS5_IJSC_S1I_EEENS5_IJS1I_SB_EEEEEEENS4_39AutoVectorizingCopyWithAssumedAlignmentILi128EEENS4_14SM90_TMA_STOREES1Z_S21_S21_EEEvvEEEEvNT_6ParamsE)
        /*0038*/ 	.word	0x00000000


	//----- nvinfo : EIATTR_MIN_STACK_SIZE
	.align		4
.L_27:
        /*003c*/ 	.byte	0x04, 0x12
        /*003e*/ 	.short	(.L_29 - .L_28)
	.align		4
.L_28:
        /*0040*/ 	.word	index@(_ZN7cutlass13device_kernelINS_4gemm6kernel13GemmUniversalIN4cute5tupleIJiiiiEEENS1_10collective13CollectiveMmaINS1_35MainloopSm100TmaUmmaWarpSpecializedILi24ELi2ELi4ENS5_IJNS4_1CILi1EEENSA_ILi8EEESB_EEEEENS5_IJNSA_ILi128EEESF_NSA_ILi32EEEEEEaNS5_IJlSB_lEEEaSI_NS4_8TiledMMAINS4_8MMA_AtomIJNS4_15SM100_MMA_S8_SSIaaiLi128ELi128ELNS4_4UMMA5MajorE0ELSN_0ELNSM_8SaturateE0EEEEEENS4_6LayoutINS5_IJSB_SB_SB_EEENS5_IJNSA_ILi0EEEST_ST_EEEEENS5_IJNS4_10UnderscoreESW_SW_EEEEENS4_23SM90_TMA_LOAD_MULTICASTENS4_14ComposedLayoutINS4_7SwizzleILi1ELi4ELi3EEENS4_18smem_ptr_flag_bitsILi8EEENSR_INS5_IJSC_SG_EEENS5_IJSG_SB_EEEEEEEvNS4_8identityENS4_13SM90_TMA_LOADES18_vS19_EENS_8epilogue10collective18CollectiveEpilogueINS1C_23Sm100TmaWarpSpecializedILi2ELi2ELi64ELb0ELb0EEEJSH_NS5_IJNSR_ISF_SB_EENSR_INSA_ILi64EEESB_EEEEEaSI_aSI_NS1C_6fusion15FusionCallbacksIS1G_NS1L_17LinearCombinationIaiaiLNS_15FloatRoundStyleE2EEESH_S1K_JEEENS4_5SM1004TMEM4LOAD26SM100_TMEM_LOAD_32dp32b64xES1A_NS10_INS11_ILi2ELi4ELi3EEES14_NSR_INS5_IJSC_S1I_EEENS5_IJS1I_SB_EEEEEEENS4_39AutoVectorizingCopyWithAssumedAlignmentILi128EEENS4_14SM90_TMA_STOREES1Z_S21_S21_EEEvvEEEEvNT_6ParamsE)
        /*0044*/ 	.word	0x00000000
.L_29:


//--------------------- .nv.compat                --------------------------
	.section	.nv.compat,"",@"SHT_CUDA_COMPAT_INFO"
	.align	4
        /*0000*/ 	.byte	0x02, 0x09, 0x01, 0x00, 0x02, 0x02, 0x03, 0x00, 0x02, 0x05, 0x06, 0x00, 0x03, 0x07, 0x01, 0x01
        /*0010*/ 	.byte	0x02, 0x03, 0x01, 0x00, 0x02, 0x06, 0x01, 0x00, 0x04, 0x0b, 0x08, 0x00, 0x01, 0x00, 0x00, 0x00
        /*0020*/ 	.byte	0x00, 0x00, 0x00, 0x00


//--------------------- .nv.info._ZN7cutlass13device_kernelINS_4gemm6kernel13GemmUniversalIN4cute5tupleIJiiiiEEENS1_10collective13CollectiveMmaINS1_35MainloopSm100TmaUmmaWarpSpecializedILi24ELi2ELi4ENS5_IJNS4_1CILi1EEENSA_ILi8EEESB_EEEEENS5_IJNSA_ILi128EEESF_NSA_ILi32EEEEEEaNS5_IJlSB_lEEEaSI_NS4_8TiledMMAINS4_8MMA_AtomIJNS4_15SM100_MMA_S8_SSIaaiLi128ELi128ELNS4_4UMMA5MajorE0ELSN_0ELNSM_8SaturateE0EEEEEENS4_6LayoutINS5_IJSB_SB_SB_EEENS5_IJNSA_ILi0EEEST_ST_EEEEENS5_IJNS4_10UnderscoreESW_SW_EEEEENS4_23SM90_TMA_LOAD_MULTICASTENS4_14ComposedLayoutINS4_7SwizzleILi1ELi4ELi3EEENS4_18smem_ptr_flag_bitsILi8EEENSR_INS5_IJSC_SG_EEENS5_IJSG_SB_EEEEEEEvNS4_8identityENS4_13SM90_TMA_LOADES18_vS19_EENS_8epilogue10collective18CollectiveEpilogueINS1C_23Sm100TmaWarpSpecializedILi2ELi2ELi64ELb0ELb0EEEJSH_NS5_IJNSR_ISF_SB_EENSR_INSA_ILi64EEESB_EEEEEaSI_aSI_NS1C_6fusion15FusionCallbacksIS1G_NS1L_17LinearCombinationIaiaiLNS_15FloatRoundStyleE2EEESH_S1K_JEEENS4_5SM1004TMEM4LOAD26SM100_TMEM_LOAD_32dp32b64xES1A_NS10_INS11_ILi2ELi4ELi3EEES14_NSR_INS5_IJSC_S1I_EEENS5_IJS1I_SB_EEEEEEENS4_39AutoVectorizingCopyWithAssumedAlignmentILi128EEENS4_14SM90_TMA_STOREES1Z_S21_S21_EEEvvEEEEvNT_6ParamsE --------------------------
	.section	.nv.info._ZN7cutlass13device_kernelINS_4gemm6kernel13GemmUniversalIN4cute5tupleIJiiiiEEENS1_10collective13CollectiveMmaINS1_35MainloopSm100TmaUmmaWarpSpecializedILi24ELi2ELi4ENS5_IJNS4_1CILi1EEENSA_ILi8EEESB_EEEEENS5_IJNSA_ILi128EEESF_NSA_ILi32EEEEEEaNS5_IJlSB_lEEEaSI_NS4_8TiledMMAINS4_8MMA_AtomIJNS4_15SM100_MMA_S8_SSIaaiLi128ELi128ELNS4_4UMMA5MajorE0ELSN_0ELNSM_8SaturateE0EEEEEENS4_6LayoutINS5_IJSB_SB_SB_EEENS5_IJNSA_ILi0EEEST_ST_EEEEENS5_IJNS4_10UnderscoreESW_SW_EEEEENS4_23SM90_TMA_LOAD_MULTICASTENS4_14ComposedLayoutINS4_7SwizzleILi1ELi4ELi3EEENS4_18smem_ptr_flag_bitsILi8EEENSR_INS5_IJSC_SG_EEENS5_IJSG_SB_EEEEEEEvNS4_8identityENS4_13SM90_TMA_LOADES18_vS19_EENS_8epilogue10collective18CollectiveEpilogueINS1C_23Sm100TmaWarpSpecializedILi2ELi2ELi64ELb0ELb0EEEJSH_NS5_IJNSR_ISF_SB_EENSR_INSA_ILi64EEESB_EEEEEaSI_aSI_NS1C_6fusion15FusionCallbacksIS1G_NS1L_17LinearCombinationIaiaiLNS_15FloatRoundStyleE2EEESH_S1K_JEEENS4_5SM1004TMEM4LOAD26SM100_TMEM_LOAD_32dp32b64xES1A_NS10_INS11_ILi2ELi4ELi3EEES14_NSR_INS5_IJSC_S1I_EEENS5_IJS1I_SB_EEEEEEENS4_39AutoVectorizingCopyWithAssumedAlignmentILi128EEENS4_14SM90_TMA_STOREES1Z_S21_S21_EEEvvEEEEvNT_6ParamsE,"",@"SHT_CUDA_INFO"
	.sectionflags	@""
	.align	4


	//----- nvinfo : EIATTR_CUDA_API_VERSION
	.align		4
        /*0000*/ 	.byte	0x04, 0x37
        /*0002*/ 	.short	(.L_31 - .L_30)
.L_30:
        /*0004*/ 	.word	0x00000082


	//----- nvinfo : EIATTR_KPARAM_INFO
	.align		4
.L_31:
        /*0008*/ 	.byte	0x04, 0x17
        /*000a*/ 	.short	(.L_33 - .L_32)
.L_32:
        /*000c*/ 	.word	0x00000000
        /*0010*/ 	.short	0x0000
        /*0012*/ 	.short	0x0000
        /*0014*/ 	.byte	0x00, 0xf0, 0x01, 0x20


	//----- nvinfo : EIATTR_AT_ENTRY_FRAGMENTS
	.align		4
.L_33:
        /*0018*/ 	.byte	0x04, 0x4f
        /*001a*/ 	.short	(.L_35 - .L_34)


	//   ....[0]....
.L_34:
        /*001c*/ 	.word	0x00000006


	//----- nvinfo : EIATTR_RESERVED_SMEM_USED
	.align		4
.L_35:
        /*0020*/ 	.byte	0x01, 0x41
	.zero		2


	//----- nvinfo : EIATTR_SPARSE_MMA_MASK
	.align		4
        /*0024*/ 	.byte	0x03, 0x50
        /*0026*/ 	.short	0x0000


	//----- nvinfo : EIATTR_TCGEN05_1CTA_USED
	.align		4
        /*0028*/ 	.byte	0x01, 0x51
	.zero		2


	//----- nvinfo : EIATTR_MAXREG_COUNT
	.align		4
        /*002c*/ 	.byte	0x03, 0x1b
        /*002e*/ 	.short	0x00ff


	//----- nvinfo : EIATTR_NUM_BARRIERS
	.align		4
        /*0030*/ 	.byte	0x02, 0x4c
        /*0032*/ 	.byte	0x07
	.zero		1


	//----- nvinfo : EIATTR_EXTERNS
	.align		4
        /*0034*/ 	.byte	0x04, 0x0f
        /*0036*/ 	.short	(.L_37 - .L_36)


	//   ....[0]....
	.align		4
.L_36:
        /*0038*/ 	.word	index@(__assertfail)


	//----- nvinfo : EIATTR_MERCURY_ISA_VERSION
	.align		4
.L_37:
        /*003c*/ 	.byte	0x03, 0x5f
        /*003e*/ 	.short	0x0101


	//----- nvinfo : EIATTR_INT_WARP_WIDE_INSTR_OFFSETS
	.align		4
        /*0040*/ 	.byte	0x04, 0x31
        /*0042*/ 	.short	(.L_39 - .L_38)


	//   ....[0]....
.L_38:
        /*0044*/ 	.word	0x00004a20


	//   ....[1]....
        /*0048*/ 	.word	0x00004a40


	//   ....[2]....
        /*004c*/ 	.word	0x00004a70


	//   ....[3]....
        /*0050*/ 	.word	0x00005590


	//   ....[4]....
        /*0054*/ 	.word	0x00005600


	//   ....[5]....
        /*0058*/ 	.word	0x000056e0


	//   ....[6]....
        /*005c*/ 	.word	0x00005790


	//----- nvinfo : EIATTR_COOP_GROUP_MASK_REGIDS
	.align		4
.L_39:
        /*0060*/ 	.byte	0x04, 0x29
        /*0062*/ 	.short	(.L_41 - .L_40)


	//   ....[0]....
.L_40:
        /*0064*/ 	.word	0xffffffff


	//   ....[1]....
        /*0068*/ 	.word	0xffffffff


	//   ....[2]....
        /*006c*/ 	.word	0xffffffff


	//   ....[3]....
        /*0070*/ 	.word	0xffffffff


	//   ....[4]....
        /*0074*/ 	.word	0xffffffff


	//   ....[5]....
        /*0078*/ 	.word	0xffffffff


	//   ....[6]....
        /*007c*/ 	.word	0xffffffff


	//   ....[7]....
        /*0080*/ 	.word	0xffffffff


	//   ....[8]....
        /*0084*/ 	.word	0xffffffff


	//   ....[9]....
        /*0088*/ 	.word	0xffffffff


	//   ....[10]....
        /*008c*/ 	.word	0xffffffff


	//   ....[11]....
        /*0090*/ 	.word	0xffffffff


	//   ....[12]....
        /*0094*/ 	.word	0xffffffff


	//   ....[13]....
        /*0098*/ 	.word	0xffffffff


	//----- nvinfo : EIATTR_COOP_GROUP_INSTR_OFFSETS
	.align		4
.L_41:
        /*009c*/ 	.byte	0x04, 0x28
        /*009e*/ 	.short	(.L_43 - .L_42)


	//   ....[0]....
.L_42:
        /*00a0*/ 	.word	0x00000080


	//   ....[1]....
        /*00a4*/ 	.word	0x000004f0


	//   ....[2]....
        /*00a8*/ 	.word	0x00000950


	//   ....[3]....
        /*00ac*/ 	.word	0x00000ab0


	//   ....[4]....
        /*00b0*/ 	.word	0x00000bb0


	//   ....[5]....
        /*00b4*/ 	.word	0x00000d20


	//   ....[6]....
        /*00b8*/ 	.word	0x00000ec0


	//   ....[7]....
        /*00bc*/ 	.word	0x00001070


	//   ....[8]....
        /*00c0*/ 	.word	0x000023d0


	//   ....[9]....
        /*00c4*/ 	.word	0x00003dc0


	//   ....[10]....
        /*00c8*/ 	.word	0x00003fd0


	//   ....[11]....
        /*00cc*/ 	.word	0x00004000


	//   ....[12]....
        /*00d0*/ 	.word	0x00004900


	//   ....[13]....
        /*00d4*/ 	.word	0x00004b30


	//----- nvinfo : EIATTR_VRC_CTA_INIT_COUNT
	.align		4
.L_43:
        /*00d8*/ 	.byte	0x02, 0x4a
        /*00da*/ 	.byte	0x80
	.zero		1


	//----- nvinfo : EIATTR_SYSCALL_OFFSETS
	.align		4
        /*00dc*/ 	.byte	0x04, 0x46
        /*00de*/ 	.short	(.L_45 - .L_44)


	//   ....[0]....
.L_44:
        /*00e0*/ 	.word	0x00006380


	//   ....[1]....
        /*00e4*/ 	.word	0x000064c0


	//   ....[2]....
        /*00e8*/ 	.word	0x00006d50


	//   ....[3]....
        /*00ec*/ 	.word	0x00008350


	//----- nvinfo : EIATTR_MBARRIER_INSTR_OFFSETS
	.align		4
.L_45:
        /*00f0*/ 	.byte	0x04, 0x39
        /*00f2*/ 	.short	(.L_47 - .L_46)


	//   ....[0]....
.L_46:
        /*00f4*/ 	.word	0x00000630
        /*00f8*/ 	.word	0x000000ff
        /*00fc*/ 	.word	0x00000000
        /*0100*/ 	.short	0x0100
        /*0102*/ 	.byte	0x04
	.zero		1


	//   ....[1]....
        /*0104*/ 	.word	0x00000640
        /*0108*/ 	.word	0x000000ff
        /*010c*/ 	.word	0x000000c0
        /*0110*/ 	.short	0x0100
        /*0112*/ 	.byte	0x04
	.zero		1


	//   ....[2]....
        /*0114*/ 	.word	0x00000650
        /*0118*/ 	.word	0x000000ff
        /*011c*/ 	.word	0x00000008
        /*0120*/ 	.short	0x0100
        /*0122*/ 	.byte	0x04
	.zero		1


	//   ....[3]....
        /*0124*/ 	.word	0x00000660
        /*0128*/ 	.word	0x000000ff
        /*012c*/ 	.word	0x000000c8
        /*0130*/ 	.short	0x0100
        /*0132*/ 	.byte	0x04
	.zero		1


	//   ....[4]....
        /*0134*/ 	.word	0x00000670
        /*0138*/ 	.word	0x000000ff
        /*013c*/ 	.word	0x00000010
        /*0140*/ 	.short	0x0100
        /*0142*/ 	.byte	0x04
	.zero		1


	//   ....[5]....
        /*0144*/ 	.word	0x00000680
        /*0148*/ 	.word	0x000000ff
        /*014c*/ 	.word	0x000000d0
        /*0150*/ 	.short	0x0100
        /*0152*/ 	.byte	0x04
	.zero		1


	//   ....[6]....
        /*0154*/ 	.word	0x00000690
        /*0158*/ 	.word	0x000000ff
        /*015c*/ 	.word	0x00000018
        /*0160*/ 	.short	0x0100
        /*0162*/ 	.byte	0x04
	.zero		1


	//   ....[7]....
        /*0164*/ 	.word	0x000006a0
        /*0168*/ 	.word	0x000000ff
        /*016c*/ 	.word	0x000000d8
        /*0170*/ 	.short	0x0100
        /*0172*/ 	.byte	0x04
	.zero		1


	//   ....[8]....
        /*0174*/ 	.word	0x000006b0
        /*0178*/ 	.word	0x000000ff
        /*017c*/ 	.word	0x00000020
        /*0180*/ 	.short	0x0100
        /*0182*/ 	.byte	0x04
	.zero		1


	//   ....[9]....
        /*0184*/ 	.word	0x000006c0
        /*0188*/ 	.word	0x000000ff
        /*018c*/ 	.word	0x000000e0
        /*0190*/ 	.short	0x0100
        /*0192*/ 	.byte	0x04
	.zero		1


	//   ....[10]....
        /*0194*/ 	.word	0x000006d0
        /*0198*/ 	.word	0x000000ff
        /*019c*/ 	.word	0x00000028
        /*01a0*/ 	.short	0x0100
        /*01a2*/ 	.byte	0x04
	.zero		1


	//   ....[11]....
        /*01a4*/ 	.word	0x000006e0
        /*01a8*/ 	.word	0x000000ff
        /*01ac*/ 	.word	0x000000e8
        /*01b0*/ 	.short	0x0100
        /*01b2*/ 	.byte	0x04
	.zero		1


	//   ....[12]....
        /*01b4*/ 	.word	0x000006f0
        /*01b8*/ 	.word	0x000000ff
        /*01bc*/ 	.word	0x00000030
        /*01c0*/ 	.short	0x0100
        /*01c2*/ 	.byte	0x04
	.zero		1


	//   ....[13]....
        /*01c4*/ 	.word	0x00000700
        /*01c8*/ 	.word	0x000000ff
        /*01cc*/ 	.word	0x000000f0
        /*01d0*/ 	.short	0x0100
        /*01d2*/ 	.byte	0x04
	.zero		1


	//   ....[14]....
        /*01d4*/ 	.word	0x00000710
        /*01d8*/ 	.word	0x000000ff
        /*01dc*/ 	.word	0x00000038
        /*01e0*/ 	.short	0x0100
        /*01e2*/ 	.byte	0x04
	.zero		1


	//   ....[15]....
        /*01e4*/ 	.word	0x00000720
        /*01e8*/ 	.word	0x000000ff
        /*01ec*/ 	.word	0x000000f8
        /*01f0*/ 	.short	0x0100
        /*01f2*/ 	.byte	0x04
	.zero		1


	//   ....[16]....
        /*01f4*/ 	.word	0x00000730
        /*01f8*/ 	.word	0x000000ff
        /*01fc*/ 	.word	0x00000040
        /*0200*/ 	.short	0x0100
        /*0202*/ 	.byte	0x04
	.zero		1


	//   ....[17]....
        /*0204*/ 	.word	0x00000740
        /*0208*/ 	.word	0x000000ff
        /*020c*/ 	.word	0x00000100
        /*0210*/ 	.short	0x0100
        /*0212*/ 	.byte	0x04
	.zero		1


	//   ....[18]....
        /*0214*/ 	.word	0x00000750
        /*0218*/ 	.word	0x000000ff
        /*021c*/ 	.word	0x00000048
        /*0220*/ 	.short	0x0100
        /*0222*/ 	.byte	0x04
	.zero		1


	//   ....[19]....
        /*0224*/ 	.word	0x00000760
        /*0228*/ 	.word	0x000000ff
        /*022c*/ 	.word	0x00000108
        /*0230*/ 	.short	0x0100
        /*0232*/ 	.byte	0x04
	.zero		1


	//   ....[20]....
        /*0234*/ 	.word	0x00000770
        /*0238*/ 	.word	0x000000ff
        /*023c*/ 	.word	0x00000050
        /*0240*/ 	.short	0x0100
        /*0242*/ 	.byte	0x04
	.zero		1


	//   ....[21]....
        /*0244*/ 	.word	0x00000780
        /*0248*/ 	.word	0x000000ff
        /*024c*/ 	.word	0x00000110
        /*0250*/ 	.short	0x0100
        /*0252*/ 	.byte	0x04
	.zero		1


	//   ....[22]....
        /*0254*/ 	.word	0x00000790
        /*0258*/ 	.word	0x000000ff
        /*025c*/ 	.word	0x00000058
        /*0260*/ 	.short	0x0100
        /*0262*/ 	.byte	0x04
	.zero		1


	//   ....[23]....
        /*0264*/ 	.word	0x000007a0
        /*0268*/ 	.word	0x000000ff
        /*026c*/ 	.word	0x00000118
        /*0270*/ 	.short	0x0100
        /*0272*/ 	.byte	0x04
	.zero		1


	//   ....[24]....
        /*0274*/ 	.word	0x000007b0
        /*0278*/ 	.word	0x000000ff
        /*027c*/ 	.word	0x00000060
        /*0280*/ 	.short	0x0100
        /*0282*/ 	.byte	0x04
	.zero		1


	//   ....[25]....
        /*0284*/ 	.word	0x000007c0
        /*0288*/ 	.word	0x000000ff
        /*028c*/ 	.word	0x00000120
        /*0290*/ 	.short	0x0100
        /*0292*/ 	.byte	0x04
	.zero		1


	//   ....[26]....
        /*0294*/ 	.word	0x000007d0
        /*0298*/ 	.word	0x000000ff
        /*029c*/ 	.word	0x00000068
        /*02a0*/ 	.short	0x0100
        /*02a2*/ 	.byte	0x04
	.zero		1


	//   ....[27]....
        /*02a4*/ 	.word	0x000007e0
        /*02a8*/ 	.word	0x000000ff
        /*02ac*/ 	.word	0x00000128
        /*02b0*/ 	.short	0x0100
        /*02b2*/ 	.byte	0x04
	.zero		1


	//   ....[28]....
        /*02b4*/ 	.word	0x000007f0
        /*02b8*/ 	.word	0x000000ff
        /*02bc*/ 	.word	0x00000070
        /*02c0*/ 	.short	0x0100
        /*02c2*/ 	.byte	0x04
	.zero		1


	//   ....[29]....
        /*02c4*/ 	.word	0x00000800
        /*02c8*/ 	.word	0x000000ff
        /*02cc*/ 	.word	0x00000130
        /*02d0*/ 	.short	0x0100
        /*02d2*/ 	.byte	0x04
	.zero		1


	//   ....[30]....
        /*02d4*/ 	.word	0x00000810
        /*02d8*/ 	.word	0x000000ff
        /*02dc*/ 	.word	0x00000078
        /*02e0*/ 	.short	0x0100
        /*02e2*/ 	.byte	0x04
	.zero		1


	//   ....[31]....
        /*02e4*/ 	.word	0x00000820
        /*02e8*/ 	.word	0x000000ff
        /*02ec*/ 	.word	0x00000138
        /*02f0*/ 	.short	0x0100
        /*02f2*/ 	.byte	0x04
	.zero		1


	//   ....[32]....
        /*02f4*/ 	.word	0x00000830
        /*02f8*/ 	.word	0x000000ff
        /*02fc*/ 	.word	0x00000080
        /*0300*/ 	.short	0x0100
        /*0302*/ 	.byte	0x04
	.zero		1


	//   ....[33]....
        /*0304*/ 	.word	0x00000840
        /*0308*/ 	.word	0x000000ff
        /*030c*/ 	.word	0x00000140
        /*0310*/ 	.short	0x0100
        /*0312*/ 	.byte	0x04
	.zero		1


	//   ....[34]....
        /*0314*/ 	.word	0x00000850
        /*0318*/ 	.word	0x000000ff
        /*031c*/ 	.word	0x00000088
        /*0320*/ 	.short	0x0100
        /*0322*/ 	.byte	0x04
	.zero		1


	//   ....[35]....
        /*0324*/ 	.word	0x00000860
        /*0328*/ 	.word	0x000000ff
        /*032c*/ 	.word	0x00000148
        /*0330*/ 	.short	0x0100
        /*0332*/ 	.byte	0x04
	.zero		1


	//   ....[36]....
        /*0334*/ 	.word	0x00000870
        /*0338*/ 	.word	0x000000ff
        /*033c*/ 	.word	0x00000090
        /*0340*/ 	.short	0x0100
        /*0342*/ 	.byte	0x04
	.zero		1


	//   ....[37]....
        /*0344*/ 	.word	0x00000880
        /*0348*/ 	.word	0x000000ff
        /*034c*/ 	.word	0x00000150
        /*0350*/ 	.short	0x0100
        /*0352*/ 	.byte	0x04
	.zero		1


	//   ....[38]....
        /*0354*/ 	.word	0x00000890
        /*0358*/ 	.word	0x000000ff
        /*035c*/ 	.word	0x00000098
        /*0360*/ 	.short	0x0100
        /*0362*/ 	.byte	0x04
	.zero		1


	//   ....[39]....
        /*0364*/ 	.word	0x000008a0
        /*0368*/ 	.word	0x000000ff
        /*036c*/ 	.word	0x00000158
        /*0370*/ 	.short	0x0100
        /*0372*/ 	.byte	0x04
	.zero		1


	//   ....[40]....
        /*0374*/ 	.word	0x000008b0
        /*0378*/ 	.word	0x000000ff
        /*037c*/ 	.word	0x000000a0
        /*0380*/ 	.short	0x0100
        /*0382*/ 	.byte	0x04
	.zero		1


	//   ....[41]....
        /*0384*/ 	.word	0x000008c0
        /*0388*/ 	.word	0x000000ff
        /*038c*/ 	.word	0x00000160
        /*0390*/ 	.short	0x0100
        /*0392*/ 	.byte	0x04
	.zero		1


	//   ....[42]....
        /*0394*/ 	.word	0x000008d0
        /*0398*/ 	.word	0x000000ff
        /*039c*/ 	.word	0x000000a8
        /*03a0*/ 	.short	0x0100
        /*03a2*/ 	.byte	0x04
	.zero		1


	//   ....[43]....
        /*03a4*/ 	.word	0x000008e0
        /*03a8*/ 	.word	0x000000ff
        /*03ac*/ 	.word	0x00000168
        /*03b0*/ 	.short	0x0100
        /*03b2*/ 	.byte	0x04
	.zero		1


	//   ....[44]....
        /*03b4*/ 	.word	0x000008f0
        /*03b8*/ 	.word	0x000000ff
        /*03bc*/ 	.word	0x000000b0
        /*03c0*/ 	.short	0x0100
        /*03c2*/ 	.byte	0x04
	.zero		1


	//   ....[45]....
        /*03c4*/ 	.word	0x00000900
        /*03c8*/ 	.word	0x000000ff
        /*03cc*/ 	.word	0x00000170
        /*03d0*/ 	.short	0x0100
        /*03d2*/ 	.byte	0x04
	.zero		1


	//   ....[46]....
        /*03d4*/ 	.word	0x00000910
        /*03d8*/ 	.word	0x000000ff
        /*03dc*/ 	.word	0x000000b8
        /*03e0*/ 	.short	0x0100
        /*03e2*/ 	.byte	0x04
	.zero		1


	//   ....[47]....
        /*03e4*/ 	.word	0x00000920
        /*03e8*/ 	.word	0x000000ff
        /*03ec*/ 	.word	0x00000178
        /*03f0*/ 	.short	0x0100
        /*03f2*/ 	.byte	0x04
	.zero		1


	//   ....[48]....
        /*03f4*/ 	.word	0x00000a60
        /*03f8*/ 	.word	0x000000ff
        /*03fc*/ 	.word	0x00000180
        /*0400*/ 	.short	0x0100
        /*0402*/ 	.byte	0x04
	.zero		1


	//   ....[49]....
        /*0404*/ 	.word	0x00000a70
        /*0408*/ 	.word	0x000000ff
        /*040c*/ 	.word	0x00000190
        /*0410*/ 	.short	0x0100
        /*0412*/ 	.byte	0x04
	.zero		1


	//   ....[50]....
        /*0414*/ 	.word	0x00000a80
        /*0418*/ 	.word	0x000000ff
        /*041c*/ 	.word	0x00000188
        /*0420*/ 	.short	0x0100
        /*0422*/ 	.byte	0x04
	.zero		1


	//   ....[51]....
        /*0424*/ 	.word	0x00000a90
        /*0428*/ 	.word	0x000000ff
        /*042c*/ 	.word	0x00000198
        /*0430*/ 	.short	0x0100
        /*0432*/ 	.byte	0x04
	.zero		1


	//   ....[52]....
        /*0434*/ 	.word	0x00000b80
        /*0438*/ 	.word	0x000000ff
        /*043c*/ 	.word	0x000001a0
        /*0440*/ 	.short	0x0100
        /*0442*/ 	.byte	0x06
	.zero		1


	//   ....[53]....
        /*0444*/ 	.word	0x00000b90
        /*0448*/ 	.word	0x000000ff
        /*044c*/ 	.word	0x000001a8
        /*0450*/ 	.short	0x0100
        /*0452*/ 	.byte	0x06
	.zero		1


	//   ....[54]....
        /*0454*/ 	.word	0x00000cd0
        /*0458*/ 	.word	0x000000ff
        /*045c*/ 	.word	0x000001b0
        /*0460*/ 	.short	0x0100
        /*0462*/ 	.byte	0x06
	.zero		1


	//   ....[55]....
        /*0464*/ 	.word	0x00000ce0
        /*0468*/ 	.word	0x000000ff
        /*046c*/ 	.word	0x000001c0
        /*0470*/ 	.short	0x0100
        /*0472*/ 	.byte	0x06
	.zero		1


	//   ....[56]....
        /*0474*/ 	.word	0x00000cf0
        /*0478*/ 	.word	0x000000ff
        /*047c*/ 	.word	0x000001b8
        /*0480*/ 	.short	0x0100
        /*0482*/ 	.byte	0x06
	.zero		1


	//   ....[57]....
        /*0484*/ 	.word	0x00000d00
        /*0488*/ 	.word	0x000000ff
        /*048c*/ 	.word	0x000001c8
        /*0490*/ 	.short	0x0100
        /*0492*/ 	.byte	0x06
	.zero		1


	//   ....[58]....
        /*0494*/ 	.word	0x00000e30
        /*0498*/ 	.word	0x000000ff
        /*049c*/ 	.word	0x000001d0
        /*04a0*/ 	.short	0x0100
        /*04a2*/ 	.byte	0x04
	.zero		1


	//   ....[59]....
        /*04a4*/ 	.word	0x00000e40
        /*04a8*/ 	.word	0x000000ff
        /*04ac*/ 	.word	0x000001f0
        /*04b0*/ 	.short	0x0100
        /*04b2*/ 	.byte	0x04
	.zero		1


	//   ....[60]....
        /*04b4*/ 	.word	0x00000e50
        /*04b8*/ 	.word	0x000000ff
        /*04bc*/ 	.word	0x000001d8
        /*04c0*/ 	.short	0x0100
        /*04c2*/ 	.byte	0x04
	.zero		1


	//   ....[61]....
        /*04c4*/ 	.word	0x00000e60
        /*04c8*/ 	.word	0x000000ff
        /*04cc*/ 	.word	0x000001f8
        /*04d0*/ 	.short	0x0100
        /*04d2*/ 	.byte	0x04
	.zero		1


	//   ....[62]....
        /*04d4*/ 	.word	0x00000e70
        /*04d8*/ 	.word	0x000000ff
        /*04dc*/ 	.word	0x000001e0
        /*04e0*/ 	.short	0x0100
        /*04e2*/ 	.byte	0x04
	.zero		1


	//   ....[63]....
        /*04e4*/ 	.word	0x00000e80
        /*04e8*/ 	.word	0x000000ff
        /*04ec*/ 	.word	0x00000200
        /*04f0*/ 	.short	0x0100
        /*04f2*/ 	.byte	0x04
	.zero		1


	//   ....[64]....
        /*04f4*/ 	.word	0x00000e90
        /*04f8*/ 	.word	0x000000ff
        /*04fc*/ 	.word	0x000001e8
        /*0500*/ 	.short	0x0100
        /*0502*/ 	.byte	0x04
	.zero		1


	//   ....[65]....
        /*0504*/ 	.word	0x00000ea0
        /*0508*/ 	.word	0x000000ff
        /*050c*/ 	.word	0x00000208
        /*0510*/ 	.short	0x0100
        /*0512*/ 	.byte	0x04
	.zero		1


	//   ....[66]....
        /*0514*/ 	.word	0x00000f90
        /*0518*/ 	.word	0x000000ff
        /*051c*/ 	.word	0x00000210
        /*0520*/ 	.short	0x0100
        /*0522*/ 	.byte	0x04
	.zero		1


	//   ....[67]....
        /*0524*/ 	.word	0x00000fa0
        /*0528*/ 	.word	0x000000ff
        /*052c*/ 	.word	0x00000220
        /*0530*/ 	.short	0x0100
        /*0532*/ 	.byte	0x04
	.zero		1


	//   ....[68]....
        /*0534*/ 	.word	0x00000fb0
        /*0538*/ 	.word	0x000000ff
        /*053c*/ 	.word	0x00000218
        /*0540*/ 	.short	0x0100
        /*0542*/ 	.byte	0x04
	.zero		1


	//   ....[69]....
        /*0544*/ 	.word	0x00000fc0
        /*0548*/ 	.word	0x000000ff
        /*054c*/ 	.word	0x00000228
        /*0550*/ 	.short	0x0100
        /*0552*/ 	.byte	0x04
	.zero		1


	//   ....[70]....
        /*0554*/ 	.word	0x00001c50
        /*0558*/ 	.word	0x00000003
        /*055c*/ 	.word	0x00000220
        /*0560*/ 	.short	0x010a
        /*0562*/ 	.byte	0xff
	.zero		1


	//   ....[71]....
        /*0564*/ 	.word	0x00001c80
        /*0568*/ 	.word	0x00000003
        /*056c*/ 	.word	0x00000210
        /*0570*/ 	.short	0x0101
        /*0572*/ 	.byte	0xff
	.zero		1


	//   ....[72]....
        /*0574*/ 	.word	0x00001d50
        /*0578*/ 	.word	0x000000ff
        /*057c*/ 	.word	0x000000c0
        /*0580*/ 	.short	0x010a
        /*0582*/ 	.byte	0x04
	.zero		1


	//   ....[73]....
        /*0584*/ 	.word	0x00001dd0
        /*0588*/ 	.word	0x000000ff
        /*058c*/ 	.word	0x000000c0
        /*0590*/ 	.short	0x010a
        /*0592*/ 	.byte	0x21
	.zero		1


	//   ....[74]....
        /*0594*/ 	.word	0x00001f70
        /*0598*/ 	.word	0x000000ff
        /*059c*/ 	.word	0x000000c0
        /*05a0*/ 	.short	0x010a
        /*05a2*/ 	.byte	0x08
	.zero		1


	//   ....[75]....
        /*05a4*/ 	.word	0x00002080
        /*05a8*/ 	.word	0x000000ff
        /*05ac*/ 	.word	0x000001a8
        /*05b0*/ 	.short	0x0101
        /*05b2*/ 	.byte	0x06
	.zero		1


	//   ....[76]....
        /*05b4*/ 	.word	0x000020a0
        /*05b8*/ 	.word	0x000000ff
        /*05bc*/ 	.word	0x000000c0
        /*05c0*/ 	.short	0x010a
        /*05c2*/ 	.byte	0x04
	.zero		1


	//   ....[77]....
        /*05c4*/ 	.word	0x00002120
        /*05c8*/ 	.word	0x000000ff
        /*05cc*/ 	.word	0x000000c0
        /*05d0*/ 	.short	0x010a
        /*05d2*/ 	.byte	0x11
	.zero		1


	//   ....[78]....
        /*05d4*/ 	.word	0x000022c0
        /*05d8*/ 	.word	0x000000ff
        /*05dc*/ 	.word	0x000000c0
        /*05e0*/ 	.short	0x010a
        /*05e2*/ 	.byte	0x07
	.zero		1


	//   ....[79]....
        /*05e4*/ 	.word	0x00002400
        /*05e8*/ 	.word	0x00000003
        /*05ec*/ 	.word	0x000001b0
        /*05f0*/ 	.short	0x010a
        /*05f2*/ 	.byte	0xff
	.zero		1


	//   ....[80]....
        /*05f4*/ 	.word	0x00002550
        /*05f8*/ 	.word	0x00000000
        /*05fc*/ 	.word	0x00000000
        /*0600*/ 	.short	0x0101
        /*0602*/ 	.byte	0xff
	.zero		1


	//   ....[81]....
        /*0604*/ 	.word	0x00002b00
        /*0608*/ 	.word	0x000000ff
        /*060c*/ 	.word	0x00000000
        /*0610*/ 	.short	0x010a
        /*0612*/ 	.byte	0x04
	.zero		1


	//   ....[82]....
        /*0614*/ 	.word	0x00002b90
        /*0618*/ 	.word	0x000000ff
        /*061c*/ 	.word	0x00000000
        /*0620*/ 	.short	0x010a
        /*0622*/ 	.byte	0x05
	.zero		1


	//   ....[83]....
        /*0624*/ 	.word	0x00002c20
        /*0628*/ 	.word	0x000000ff
        /*062c*/ 	.word	0x00000000
        /*0630*/ 	.short	0x010a
        /*0632*/ 	.byte	0x05
	.zero		1


	//   ....[84]....
        /*0634*/ 	.word	0x00002cb0
        /*0638*/ 	.word	0x000000ff
        /*063c*/ 	.word	0x00000000
        /*0640*/ 	.short	0x010a
        /*0642*/ 	.byte	0x05
	.zero		1


	//   ....[85]....
        /*0644*/ 	.word	0x00002d40
        /*0648*/ 	.word	0x000000ff
        /*064c*/ 	.word	0x00000000
        /*0650*/ 	.short	0x010a
        /*0652*/ 	.byte	0x05
	.zero		1


	//   ....[86]....
        /*0654*/ 	.word	0x00002dd0
        /*0658*/ 	.word	0x000000ff
        /*065c*/ 	.word	0x00000000
        /*0660*/ 	.short	0x010a
        /*0662*/ 	.byte	0x05
	.zero		1


	//   ....[87]....
        /*0664*/ 	.word	0x00002e60
        /*0668*/ 	.word	0x000000ff
        /*066c*/ 	.word	0x00000000
        /*0670*/ 	.short	0x010a
        /*0672*/ 	.byte	0x05
	.zero		1


	//   ....[88]....
        /*0674*/ 	.word	0x00002ef0
        /*0678*/ 	.word	0x000000ff
        /*067c*/ 	.word	0x00000000
        /*0680*/ 	.short	0x010a
        /*0682*/ 	.byte	0x05
	.zero		1


	//   ....[89]....
        /*0684*/ 	.word	0x00002f80
        /*0688*/ 	.word	0x000000ff
        /*068c*/ 	.word	0x00000000
        /*0690*/ 	.short	0x010a
        /*0692*/ 	.byte	0x05
	.zero		1


	//   ....[90]....
        /*0694*/ 	.word	0x00003010
        /*0698*/ 	.word	0x000000ff
        /*069c*/ 	.word	0x00000000
        /*06a0*/ 	.short	0x010a
        /*06a2*/ 	.byte	0x05
	.zero		1


	//   ....[91]....
        /*06a4*/ 	.word	0x000030a0
        /*06a8*/ 	.word	0x000000ff
        /*06ac*/ 	.word	0x00000000
        /*06b0*/ 	.short	0x010a
        /*06b2*/ 	.byte	0x05
	.zero		1


	//   ....[92]....
        /*06b4*/ 	.word	0x00003130
        /*06b8*/ 	.word	0x000000ff
        /*06bc*/ 	.word	0x00000000
        /*06c0*/ 	.short	0x010a
        /*06c2*/ 	.byte	0x05
	.zero		1


	//   ....[93]....
        /*06c4*/ 	.word	0x000031c0
        /*06c8*/ 	.word	0x000000ff
        /*06cc*/ 	.word	0x00000000
        /*06d0*/ 	.short	0x010a
        /*06d2*/ 	.byte	0x05
	.zero		1


	//   ....[94]....
        /*06d4*/ 	.word	0x00003250
        /*06d8*/ 	.word	0x000000ff
        /*06dc*/ 	.word	0x00000000
        /*06e0*/ 	.short	0x010a
        /*06e2*/ 	.byte	0x05
	.zero		1


	//   ....[95]....
        /*06e4*/ 	.word	0x000032e0
        /*06e8*/ 	.word	0x000000ff
        /*06ec*/ 	.word	0x00000000
        /*06f0*/ 	.short	0x010a
        /*06f2*/ 	.byte	0x05
	.zero		1


	//   ....[96]....
        /*06f4*/ 	.word	0x00003370
        /*06f8*/ 	.word	0x000000ff
        /*06fc*/ 	.word	0x00000000
        /*0700*/ 	.short	0x010a
        /*0702*/ 	.byte	0x05
	.zero		1


	//   ....[97]....
        /*0704*/ 	.word	0x00003400
        /*0708*/ 	.word	0x000000ff
        /*070c*/ 	.word	0x00000000
        /*0710*/ 	.short	0x010a
        /*0712*/ 	.byte	0x05
	.zero		1


	//   ....[98]....
        /*0714*/ 	.word	0x00003490
        /*0718*/ 	.word	0x000000ff
        /*071c*/ 	.word	0x00000000
        /*0720*/ 	.short	0x010a
        /*0722*/ 	.byte	0x05
	.zero		1


	//   ....[99]....
        /*0724*/ 	.word	0x00003520
        /*0728*/ 	.word	0x000000ff
        /*072c*/ 	.word	0x00000000
        /*0730*/ 	.short	0x010a
        /*0732*/ 	.byte	0x05
	.zero		1


	//   ....[100]....
        /*0734*/ 	.word	0x000035b0
        /*0738*/ 	.word	0x000000ff
        /*073c*/ 	.word	0x00000000
        /*0740*/ 	.short	0x010a
        /*0742*/ 	.byte	0x05
	.zero		1


	//   ....[101]....
        /*0744*/ 	.word	0x00003640
        /*0748*/ 	.word	0x000000ff
        /*074c*/ 	.word	0x00000000
        /*0750*/ 	.short	0x010a
        /*0752*/ 	.byte	0x05
	.zero		1


	//   ....[102]....
        /*0754*/ 	.word	0x000036d0
        /*0758*/ 	.word	0x000000ff
        /*075c*/ 	.word	0x00000000
        /*0760*/ 	.short	0x010a
        /*0762*/ 	.byte	0x05
	.zero		1


	//   ....[103]....
        /*0764*/ 	.word	0x00003760
        /*0768*/ 	.word	0x000000ff
        /*076c*/ 	.word	0x00000000
        /*0770*/ 	.short	0x010a
        /*0772*/ 	.byte	0x05
	.zero		1


	//   ....[104]....
        /*0774*/ 	.word	0x00003800
        /*0778*/ 	.word	0x00000000
        /*077c*/ 	.word	0x00000000
        /*0780*/ 	.short	0x010a
        /*0782*/ 	.byte	0xff
	.zero		1


	//   ....[105]....
        /*0784*/ 	.word	0x00003920
        /*0788*/ 	.word	0x00000002
        /*078c*/ 	.word	0x00000210
        /*0790*/ 	.short	0x010a
        /*0792*/ 	.byte	0xff
	.zero		1


	//   ....[106]....
        /*0794*/ 	.word	0x00003980
        /*0798*/ 	.word	0x00000004
        /*079c*/ 	.word	0x00000000
        /*07a0*/ 	.short	0x0101
        /*07a2*/ 	.byte	0xff
	.zero		1


	//   ....[107]....
        /*07a4*/ 	.word	0x000039a0
        /*07a8*/ 	.word	0x000000ff
        /*07ac*/ 	.word	0x000001c0
        /*07b0*/ 	.short	0x010a
        /*07b2*/ 	.byte	0x04
	.zero		1


	//   ....[108]....
        /*07b4*/ 	.word	0x00003ac0
        /*07b8*/ 	.word	0x00000002
        /*07bc*/ 	.word	0x000001b0
        /*07c0*/ 	.short	0x010a
        /*07c2*/ 	.byte	0xff
	.zero		1


	//   ....[109]....
        /*07c4*/ 	.word	0x00003bd0
        /*07c8*/ 	.word	0x00000002
        /*07cc*/ 	.word	0x00000000
        /*07d0*/ 	.short	0x0101
        /*07d2*/ 	.byte	0xff
	.zero		1


	//   ....[110]....
        /*07d4*/ 	.word	0x00003c60
        /*07d8*/ 	.word	0x000000ff
        /*07dc*/ 	.word	0x000001c0
        /*07e0*/ 	.short	0x0106
        /*07e2*/ 	.byte	0x04
	.zero		1


	//   ....[111]....
        /*07e4*/ 	.word	0x00003c80
        /*07e8*/ 	.word	0x000000ff
        /*07ec*/ 	.word	0x000001c0
        /*07f0*/ 	.short	0x010a
        /*07f2*/ 	.byte	0x04
	.zero		1


	//   ....[112]....
        /*07f4*/ 	.word	0x00003d10
        /*07f8*/ 	.word	0x000000ff
        /*07fc*/ 	.word	0x000001c0
        /*0800*/ 	.short	0x0106
        /*0802*/ 	.byte	0x07
	.zero		1


	//   ....[113]....
        /*0804*/ 	.word	0x00003d50
        /*0808*/ 	.word	0x00000000
        /*080c*/ 	.word	0x000001c0
        /*0810*/ 	.short	0x010a
        /*0812*/ 	.byte	0xff
	.zero		1


	//   ....[114]....
        /*0814*/ 	.word	0x00004240
        /*0818*/ 	.word	0x00000000
        /*081c*/ 	.word	0x000001b0
        /*0820*/ 	.short	0x010a
        /*0822*/ 	.byte	0xff
	.zero		1


	//   ....[115]....
        /*0824*/ 	.word	0x00004340
        /*0828*/ 	.word	0x00000003
        /*082c*/ 	.word	0x00000000
        /*0830*/ 	.short	0x0101
        /*0832*/ 	.byte	0xff
	.zero		1


	//   ....[116]....
        /*0834*/ 	.word	0x00004350
        /*0838*/ 	.word	0x000000ff
        /*083c*/ 	.word	0x00000000
        /*0840*/ 	.short	0x010a
        /*0842*/ 	.byte	0x04
	.zero		1


	//   ....[117]....
        /*0844*/ 	.word	0x00004370
        /*0848*/ 	.word	0x000000ff
        /*084c*/ 	.word	0x000001f0
        /*0850*/ 	.short	0x010a
        /*0852*/ 	.byte	0x12
	.zero		1


	//   ....[118]....
        /*0854*/ 	.word	0x00004450
        /*0858*/ 	.word	0x000000ff
        /*085c*/ 	.word	0x00000000
        /*0860*/ 	.short	0x010a
        /*0862*/ 	.byte	0x06
	.zero		1


	//   ....[119]....
        /*0864*/ 	.word	0x00004550
        /*0868*/ 	.word	0x000000ff
        /*086c*/ 	.word	0x00000000
        /*0870*/ 	.short	0x010a
        /*0872*/ 	.byte	0x04
	.zero		1


	//   ....[120]....
        /*0874*/ 	.word	0x00004730
        /*0878*/ 	.word	0x000000ff
        /*087c*/ 	.word	0x00000000
        /*0880*/ 	.short	0x010a
        /*0882*/ 	.byte	0x04
	.zero		1


	//   ....[121]....
        /*0884*/ 	.word	0x000047c0
        /*0888*/ 	.word	0x000000ff
        /*088c*/ 	.word	0x00000000
        /*0890*/ 	.short	0x010a
        /*0892*/ 	.byte	0x05
	.zero		1


	//   ....[122]....
        /*0894*/ 	.word	0x00004850
        /*0898*/ 	.word	0x000000ff
        /*089c*/ 	.word	0x00000000
        /*08a0*/ 	.short	0x010a
        /*08a2*/ 	.byte	0x05
	.zero		1


	//   ....[123]....
        /*08a4*/ 	.word	0x000048e0
        /*08a8*/ 	.word	0x000000ff
        /*08ac*/ 	.word	0x00000000
        /*08b0*/ 	.short	0x010a
        /*08b2*/ 	.byte	0x04
	.zero		1


	//   ....[124]....
        /*08b4*/ 	.word	0x00004d90
        /*08b8*/ 	.word	0x0000000c
        /*08bc*/ 	.word	0x000001b0
        /*08c0*/ 	.short	0x010a
        /*08c2*/ 	.byte	0xff
	.zero		1


	//   ....[125]....
        /*08c4*/ 	.word	0x00004f00
        /*08c8*/ 	.word	0x00000000
        /*08cc*/ 	.word	0x00000000
        /*08d0*/ 	.short	0x0101
        /*08d2*/ 	.byte	0xff
	.zero		1


	//   ....[126]....
        /*08d4*/ 	.word	0x00005390
        /*08d8*/ 	.word	0x000000ff
        /*08dc*/ 	.word	0x000001a8
        /*08e0*/ 	.short	0x010a
        /*08e2*/ 	.byte	0x15
	.zero		1


	//   ....[127]....
        /*08e4*/ 	.word	0x00005510
        /*08e8*/ 	.word	0x000000ff
        /*08ec*/ 	.word	0x00000190
        /*08f0*/ 	.short	0x010a
        /*08f2*/ 	.byte	0x15
	.zero		1


	//   ....[128]....
        /*08f4*/ 	.word	0x00005690
        /*08f8*/ 	.word	0x000000ff
        /*08fc*/ 	.word	0x00000180
        /*0900*/ 	.short	0x010b
        /*0902*/ 	.byte	0x15
	.zero		1


	//   ....[129]....
        /*0904*/ 	.word	0x000056a0
        /*0908*/ 	.word	0x000000ff
        /*090c*/ 	.word	0x00000000
        /*0910*/ 	.short	0x0101
        /*0912*/ 	.byte	0x06
	.zero		1


	//   ....[130]....
        /*0914*/ 	.word	0x000056b0
        /*0918*/ 	.word	0x000000ff
        /*091c*/ 	.word	0x00000198
        /*0920*/ 	.short	0x010a
        /*0922*/ 	.byte	0x15
	.zero		1


	//   ....[131]....
        /*0924*/ 	.word	0x000058a0
        /*0928*/ 	.word	0x000000ff
        /*092c*/ 	.word	0x00000188
        /*0930*/ 	.short	0x010b
        /*0932*/ 	.byte	0x15
	.zero		1


	//   ....[132]....
        /*0934*/ 	.word	0x000058b0
        /*0938*/ 	.word	0x000000ff
        /*093c*/ 	.word	0x00000000
        /*0940*/ 	.short	0x0101
        /*0942*/ 	.byte	0x21
	.zero		1


	//   ....[133]....
        /*0944*/ 	.word	0x000058e0
        /*0948*/ 	.word	0x000000ff
        /*094c*/ 	.word	0x00000190
        /*0950*/ 	.short	0x010a
        /*0952*/ 	.byte	0x15
	.zero		1


	//   ....[134]....
        /*0954*/ 	.word	0x00005920
        /*0958*/ 	.word	0x00000000
        /*095c*/ 	.word	0x00000198
        /*0960*/ 	.short	0x010a
        /*0962*/ 	.byte	0xff
	.zero		1


	//   ....[135]....
        /*0964*/ 	.word	0x00005c20
        /*0968*/ 	.word	0x00000003
        /*096c*/ 	.word	0x000001b0
        /*0970*/ 	.short	0x010a
        /*0972*/ 	.byte	0xff
	.zero		1


	//   ....[136]....
        /*0974*/ 	.word	0x00005da0
        /*0978*/ 	.word	0x00000000
        /*097c*/ 	.word	0x00000000
        /*0980*/ 	.short	0x0101
        /*0982*/ 	.byte	0xff
	.zero		1


	//   ....[137]....
        /*0984*/ 	.word	0x000068f0
        /*0988*/ 	.word	0x00000003
        /*098c*/ 	.word	0x00000180
        /*0990*/ 	.short	0x010a
        /*0992*/ 	.byte	0xff
	.zero		1


	//   ....[138]....
        /*0994*/ 	.word	0x00006930
        /*0998*/ 	.word	0x0000004e
        /*099c*/ 	.word	0x000001d0
        /*09a0*/ 	.short	0x010a
        /*09a2*/ 	.byte	0xff
	.zero		1


	//   ....[139]....
        /*09a4*/ 	.word	0x00006a70
        /*09a8*/ 	.word	0x00000003
        /*09ac*/ 	.word	0x00000180
        /*09b0*/ 	.short	0x010a
        /*09b2*/ 	.byte	0xff
	.zero		1


	//   ....[140]....
        /*09b4*/ 	.word	0x00006bd0
        /*09b8*/ 	.word	0x00000000
        /*09bc*/ 	.word	0x00000000
        /*09c0*/ 	.short	0x0101
        /*09c2*/ 	.byte	0xff
	.zero		1


	//   ....[141]....
        /*09c4*/ 	.word	0x00006c30
        /*09c8*/ 	.word	0x0000004e
        /*09cc*/ 	.word	0x000001d0
        /*09d0*/ 	.short	0x010a
        /*09d2*/ 	.byte	0xff
	.zero		1


	//   ....[142]....
        /*09d4*/ 	.word	0x00007fc0
        /*09d8*/ 	.word	0x0000006f
        /*09dc*/ 	.word	0x00000180
        /*09e0*/ 	.short	0x010a
        /*09e2*/ 	.byte	0xff
	.zero		1


	//   ....[143]....
        /*09e4*/ 	.word	0x00008090
        /*09e8*/ 	.word	0x0000006f
        /*09ec*/ 	.word	0x00000180
        /*09f0*/ 	.short	0x010a
        /*09f2*/ 	.byte	0xff
	.zero		1


	//   ....[144]....
        /*09f4*/ 	.word	0x000081f0
        /*09f8*/ 	.word	0x00000000
        /*09fc*/ 	.word	0x00000000
        /*0a00*/ 	.short	0x0101
        /*0a02*/ 	.byte	0xff
	.zero		1


	//   ....[145]....
        /*0a04*/ 	.word	0x00008550
        /*0a08*/ 	.word	0x000000ff
        /*0a0c*/ 	.word	0x00000000
        /*0a10*/ 	.short	0x0101
        /*0a12*/ 	.byte	0x04
	.zero		1


	//   ....[146]....
        /*0a14*/ 	.word	0x00009770
        /*0a18*/ 	.word	0x00000003
        /*0a1c*/ 	.word	0x00000220
        /*0a20*/ 	.short	0x010a
        /*0a22*/ 	.byte	0xff
	.zero		1


	//   ....[147]....
        /*0a24*/ 	.word	0x000097d0
        /*0a28*/ 	.word	0x00000000
        /*0a2c*/ 	.word	0x000000c0
        /*0a30*/ 	.short	0x010a
        /*0a32*/ 	.byte	0xff
	.zero		1


	//   ....[148]....
        /*0a34*/ 	.word	0x00009830
        /*0a38*/ 	.word	0x00000000
        /*0a3c*/ 	.word	0x000000c0
        /*0a40*/ 	.short	0x010a
        /*0a42*/ 	.byte	0xff
	.zero		1


	//   ....[149]....
        /*0a44*/ 	.word	0x00009880
        /*0a48*/ 	.word	0x00000003
        /*0a4c*/ 	.word	0x000001b0
        /*0a50*/ 	.short	0x010a
        /*0a52*/ 	.byte	0xff
	.zero		1


	//   ....[150]....
        /*0a54*/ 	.word	0x000098e0
        /*0a58*/ 	.word	0x00000000
        /*0a5c*/ 	.word	0x00000000
        /*0a60*/ 	.short	0x010a
        /*0a62*/ 	.byte	0xff
	.zero		1


	//   ....[151]....
        /*0a64*/ 	.word	0x00009940
        /*0a68*/ 	.word	0x00000000
        /*0a6c*/ 	.word	0x00000000
        /*0a70*/ 	.short	0x010a
        /*0a72*/ 	.byte	0xff
	.zero		1


	//   ....[152]....
        /*0a74*/ 	.word	0x000099a0
        /*0a78*/ 	.word	0x00000000
        /*0a7c*/ 	.word	0x00000000
        /*0a80*/ 	.short	0x010a
        /*0a82*/ 	.byte	0xff
	.zero		1


	//   ....[153]....
        /*0a84*/ 	.word	0x00009a00
        /*0a88*/ 	.word	0x00000000
        /*0a8c*/ 	.word	0x00000000
        /*0a90*/ 	.short	0x010a
        /*0a92*/ 	.byte	0xff
	.zero		1


	//   ....[154]....
        /*0a94*/ 	.word	0x00009a60
        /*0a98*/ 	.word	0x00000000
        /*0a9c*/ 	.word	0x00000000
        /*0aa0*/ 	.short	0x010a
        /*0aa2*/ 	.byte	0xff
	.zero		1


	//   ....[155]....
        /*0aa4*/ 	.word	0x00009ac0
        /*0aa8*/ 	.word	0x00000000
        /*0aac*/ 	.word	0x00000000
        /*0ab0*/ 	.short	0x010a
        /*0ab2*/ 	.byte	0xff
	.zero		1


	//   ....[156]....
        /*0ab4*/ 	.word	0x00009b20
        /*0ab8*/ 	.word	0x00000000
        /*0abc*/ 	.word	0x00000000
        /*0ac0*/ 	.short	0x010a
        /*0ac2*/ 	.byte	0xff
	.zero		1


	//   ....[157]....
        /*0ac4*/ 	.word	0x00009b80
        /*0ac8*/ 	.word	0x00000000
        /*0acc*/ 	.word	0x00000000
        /*0ad0*/ 	.short	0x010a
        /*0ad2*/ 	.byte	0xff
	.zero		1


	//   ....[158]....
        /*0ad4*/ 	.word	0x00009be0
        /*0ad8*/ 	.word	0x00000000
        /*0adc*/ 	.word	0x00000000
        /*0ae0*/ 	.short	0x010a
        /*0ae2*/ 	.byte	0xff
	.zero		1


	//   ....[159]....
        /*0ae4*/ 	.word	0x00009c40
        /*0ae8*/ 	.word	0x00000000
        /*0aec*/ 	.word	0x00000000
        /*0af0*/ 	.short	0x010a
        /*0af2*/ 	.byte	0xff
	.zero		1


	//   ....[160]....
        /*0af4*/ 	.word	0x00009ca0
        /*0af8*/ 	.word	0x00000000
        /*0afc*/ 	.word	0x00000000
        /*0b00*/ 	.short	0x010a
        /*0b02*/ 	.byte	0xff
	.zero		1


	//   ....[161]....
        /*0b04*/ 	.word	0x00009d00
        /*0b08*/ 	.word	0x00000000
        /*0b0c*/ 	.word	0x00000000
        /*0b10*/ 	.short	0x010a
        /*0b12*/ 	.byte	0xff
	.zero		1


	//   ....[162]....
        /*0b14*/ 	.word	0x00009d60
        /*0b18*/ 	.word	0x00000000
        /*0b1c*/ 	.word	0x00000000
        /*0b20*/ 	.short	0x010a
        /*0b22*/ 	.byte	0xff
	.zero		1


	//   ....[163]....
        /*0b24*/ 	.word	0x00009dc0
        /*0b28*/ 	.word	0x00000000
        /*0b2c*/ 	.word	0x00000000
        /*0b30*/ 	.short	0x010a
        /*0b32*/ 	.byte	0xff
	.zero		1


	//   ....[164]....
        /*0b34*/ 	.word	0x00009e20
        /*0b38*/ 	.word	0x00000000
        /*0b3c*/ 	.word	0x00000000
        /*0b40*/ 	.short	0x010a
        /*0b42*/ 	.byte	0xff
	.zero		1


	//   ....[165]....
        /*0b44*/ 	.word	0x00009e80
        /*0b48*/ 	.word	0x00000000
        /*0b4c*/ 	.word	0x00000000
        /*0b50*/ 	.short	0x010a
        /*0b52*/ 	.byte	0xff
	.zero		1


	//   ....[166]....
        /*0b54*/ 	.word	0x00009ee0
        /*0b58*/ 	.word	0x00000000
        /*0b5c*/ 	.word	0x00000000
        /*0b60*/ 	.short	0x010a
        /*0b62*/ 	.byte	0xff
	.zero		1


	//   ....[167]....
        /*0b64*/ 	.word	0x00009f40
        /*0b68*/ 	.word	0x00000000
        /*0b6c*/ 	.word	0x00000000
        /*0b70*/ 	.short	0x010a
        /*0b72*/ 	.byte	0xff
	.zero		1


	//   ....[168]....
        /*0b74*/ 	.word	0x00009fa0
        /*0b78*/ 	.word	0x00000000
        /*0b7c*/ 	.word	0x00000000
        /*0b80*/ 	.short	0x010a
        /*0b82*/ 	.byte	0xff
	.zero		1


	//   ....[169]....
        /*0b84*/ 	.word	0x0000a000
        /*0b88*/ 	.word	0x00000000
        /*0b8c*/ 	.word	0x00000000
        /*0b90*/ 	.short	0x010a
        /*0b92*/ 	.byte	0xff
	.zero		1


	//   ....[170]....
        /*0b94*/ 	.word	0x0000a060
        /*0b98*/ 	.word	0x00000000
        /*0b9c*/ 	.word	0x00000000
        /*0ba0*/ 	.short	0x010a
        /*0ba2*/ 	.byte	0xff
	.zero		1


	//   ....[171]....
        /*0ba4*/ 	.word	0x0000a0c0
        /*0ba8*/ 	.word	0x00000000
        /*0bac*/ 	.word	0x00000000
        /*0bb0*/ 	.short	0x010a
        /*0bb2*/ 	.byte	0xff
	.zero		1


	//   ....[172]....
        /*0bb4*/ 	.word	0x0000a120
        /*0bb8*/ 	.word	0x00000000
        /*0bbc*/ 	.word	0x00000000
        /*0bc0*/ 	.short	0x010a
        /*0bc2*/ 	.byte	0xff
	.zero		1


	//   ....[173]....
        /*0bc4*/ 	.word	0x0000a170
        /*0bc8*/ 	.word	0x00000002
        /*0bcc*/ 	.word	0x00000210
        /*0bd0*/ 	.short	0x010a
        /*0bd2*/ 	.byte	0xff
	.zero		1


	//   ....[174]....
        /*0bd4*/ 	.word	0x0000a1d0
        /*0bd8*/ 	.word	0x00000002
        /*0bdc*/ 	.word	0x000001c0
        /*0be0*/ 	.short	0x010a
        /*0be2*/ 	.byte	0xff
	.zero		1


	//   ....[175]....
        /*0be4*/ 	.word	0x0000a220
        /*0be8*/ 	.word	0x00000002
        /*0bec*/ 	.word	0x000001b0
        /*0bf0*/ 	.short	0x010a
        /*0bf2*/ 	.byte	0xff
	.zero		1


	//   ....[176]....
        /*0bf4*/ 	.word	0x0000a280
        /*0bf8*/ 	.word	0x00000000
        /*0bfc*/ 	.word	0x000001c0
        /*0c00*/ 	.short	0x010a
        /*0c02*/ 	.byte	0xff
	.zero		1


	//   ....[177]....
        /*0c04*/ 	.word	0x0000a2d0
        /*0c08*/ 	.word	0x00000000
        /*0c0c*/ 	.word	0x000001b0
        /*0c10*/ 	.short	0x010a
        /*0c12*/ 	.byte	0xff
	.zero		1


	//   ....[178]....
        /*0c14*/ 	.word	0x0000a330
        /*0c18*/ 	.word	0x00000003
        /*0c1c*/ 	.word	0x000001f0
        /*0c20*/ 	.short	0x010a
        /*0c22*/ 	.byte	0xff
	.zero		1


	//   ....[179]....
        /*0c24*/ 	.word	0x0000a390
        /*0c28*/ 	.word	0x00000000
        /*0c2c*/ 	.word	0x00000000
        /*0c30*/ 	.short	0x010a
        /*0c32*/ 	.byte	0xff
	.zero		1


	//   ....[180]....
        /*0c34*/ 	.word	0x0000a3f0
        /*0c38*/ 	.word	0x00000000
        /*0c3c*/ 	.word	0x00000000
        /*0c40*/ 	.short	0x010a
        /*0c42*/ 	.byte	0xff
	.zero		1


	//   ....[181]....
        /*0c44*/ 	.word	0x0000a450
        /*0c48*/ 	.word	0x00000000
        /*0c4c*/ 	.word	0x00000000
        /*0c50*/ 	.short	0x010a
        /*0c52*/ 	.byte	0xff
	.zero		1


	//   ....[182]....
        /*0c54*/ 	.word	0x0000a4b0
        /*0c58*/ 	.word	0x00000000
        /*0c5c*/ 	.word	0x00000000
        /*0c60*/ 	.short	0x010a
        /*0c62*/ 	.byte	0xff
	.zero		1


	//   ....[183]....
        /*0c64*/ 	.word	0x0000a510
        /*0c68*/ 	.word	0x00000000
        /*0c6c*/ 	.word	0x00000000
        /*0c70*/ 	.short	0x010a
        /*0c72*/ 	.byte	0xff
	.zero		1


	//   ....[184]....
        /*0c74*/ 	.word	0x0000a560
        /*0c78*/ 	.word	0x0000000c
        /*0c7c*/ 	.word	0x000001b0
        /*0c80*/ 	.short	0x010a
        /*0c82*/ 	.byte	0xff
	.zero		1


	//   ....[185]....
        /*0c84*/ 	.word	0x0000a5c0
        /*0c88*/ 	.word	0x00000000
        /*0c8c*/ 	.word	0x000001a8
        /*0c90*/ 	.short	0x010a
        /*0c92*/ 	.byte	0xff
	.zero		1


	//   ....[186]....
        /*0c94*/ 	.word	0x0000a620
        /*0c98*/ 	.word	0x00000000
        /*0c9c*/ 	.word	0x00000190
        /*0ca0*/ 	.short	0x010a
        /*0ca2*/ 	.byte	0xff
	.zero		1


	//   ....[187]....
        /*0ca4*/ 	.word	0x0000a680
        /*0ca8*/ 	.word	0x00000000
        /*0cac*/ 	.word	0x00000198
        /*0cb0*/ 	.short	0x010a
        /*0cb2*/ 	.byte	0xff
	.zero		1


	//   ....[188]....
        /*0cb4*/ 	.word	0x0000a6e0
        /*0cb8*/ 	.word	0x00000000
        /*0cbc*/ 	.word	0x00000190
        /*0cc0*/ 	.short	0x010a
        /*0cc2*/ 	.byte	0xff
	.zero		1


	//   ....[189]....
        /*0cc4*/ 	.word	0x0000a730
        /*0cc8*/ 	.word	0x00000003
        /*0ccc*/ 	.word	0x000001b0
        /*0cd0*/ 	.short	0x010a
        /*0cd2*/ 	.byte	0xff
	.zero		1


	//   ....[190]....
        /*0cd4*/ 	.word	0x0000a780
        /*0cd8*/ 	.word	0x00000003
        /*0cdc*/ 	.word	0x00000180
        /*0ce0*/ 	.short	0x010a
        /*0ce2*/ 	.byte	0xff
	.zero		1


	//   ....[191]....
        /*0ce4*/ 	.word	0x0000a7d0
        /*0ce8*/ 	.word	0x0000004e
        /*0cec*/ 	.word	0x000001d0
        /*0cf0*/ 	.short	0x010a
        /*0cf2*/ 	.byte	0xff
	.zero		1


	//   ....[192]....
        /*0cf4*/ 	.word	0x0000a820
        /*0cf8*/ 	.word	0x0000006f
        /*0cfc*/ 	.word	0x00000180
        /*0d00*/ 	.short	0x010a
        /*0d02*/ 	.byte	0xff
	.zero		1


	//----- nvinfo : EIATTR_NUM_MBARRIERS
	.align		4
.L_47:
        /*0d04*/ 	.byte	0x03, 0x38
        /*0d06*/ 	.short	0x0046


	//----- nvinfo : EIATTR_EXIT_INSTR_OFFSETS
	.align		4
        /*0d08*/ 	.byte	0x04, 0x1c
        /*0d0a*/ 	.short	(.L_49 - .L_48)


	//   ....[0]....
.L_48:
        /*0d0c*/ 	.word	0x00003830


	//   ....[1]....
        /*0d10*/ 	.word	0x00003d20


	//   ....[2]....
        /*0d14*/ 	.word	0x00003d80


	//   ....[3]....
        /*0d18*/ 	.word	0x00004b40


	//   ....[4]....
        /*0d1c*/ 	.word	0x00005950


	//   ....[5]....
        /*0d20*/ 	.word	0x00005990


	//   ....[6]....
        /*0d24*/ 	.word	0x00009760


	//----- nvinfo : EIATTR_MAX_THREADS
	.align		4
.L_49:
        /*0d28*/ 	.byte	0x04, 0x05
        /*0d2a*/ 	.short	(.L_51 - .L_50)
.L_50:
        /*0d2c*/ 	.word	0x00000100
        /*0d30*/ 	.word	0x00000001
        /*0d34*/ 	.word	0x00000001


	//----- nvinfo : EIATTR_CRS_STACK_SIZE
	.align		4
.L_51:
        /*0d38*/ 	.byte	0x04, 0x1e
        /*0d3a*/ 	.short	(.L_53 - .L_52)
.L_52:
        /*0d3c*/ 	.word	0x00000000


	//----- nvinfo : EIATTR_CBANK_PARAM_SIZE
	.align		4
.L_53:
        /*0d40*/ 	.byte	0x03, 0x19
        /*0d42*/ 	.short	0x0800


	//----- nvinfo : EIATTR_PARAM_CBANK
	.align		4
        /*0d44*/ 	.byte	0x04, 0x0a
        /*0d46*/ 	.short	(.L_55 - .L_54)
	.align		4
.L_54:
        /*0d48*/ 	.word	index@(.nv.constant0._ZN7cutlass13device_kernelINS_4gemm6kernel13GemmUniversalIN4cute5tupleIJiiiiEEENS1_10collective13CollectiveMmaINS1_35MainloopSm100TmaUmmaWarpSpecializedILi24ELi2ELi4ENS5_IJNS4_1CILi1EEENSA_ILi8EEESB_EEEEENS5_IJNSA_ILi128EEESF_NSA_ILi32EEEEEEaNS5_IJlSB_lEEEaSI_NS4_8TiledMMAINS4_8MMA_AtomIJNS4_15SM100_MMA_S8_SSIaaiLi128ELi128ELNS4_4UMMA5MajorE0ELSN_0ELNSM_8SaturateE0EEEEEENS4_6LayoutINS5_IJSB_SB_SB_EEENS5_IJNSA_ILi0EEEST_ST_EEEEENS5_IJNS4_10UnderscoreESW_SW_EEEEENS4_23SM90_TMA_LOAD_MULTICASTENS4_14ComposedLayoutINS4_7SwizzleILi1ELi4ELi3EEENS4_18smem_ptr_flag_bitsILi8EEENSR_INS5_IJSC_SG_EEENS5_IJSG_SB_EEEEEEEvNS4_8identityENS4_13SM90_TMA_LOADES18_vS19_EENS_8epilogue10collective18CollectiveEpilogueINS1C_23Sm100TmaWarpSpecializedILi2ELi2ELi64ELb0ELb0EEEJSH_NS5_IJNSR_ISF_SB_EENSR_INSA_ILi64EEESB_EEEEEaSI_aSI_NS1C_6fusion15FusionCallbacksIS1G_NS1L_17LinearCombinationIaiaiLNS_15FloatRoundStyleE2EEESH_S1K_JEEENS4_5SM1004TMEM4LOAD26SM100_TMEM_LOAD_32dp32b64xES1A_NS10_INS11_ILi2ELi4ELi3EEES14_NSR_INS5_IJSC_S1I_EEENS5_IJS1I_SB_EEEEEEENS4_39AutoVectorizingCopyWithAssumedAlignmentILi128EEENS4_14SM90_TMA_STOREES1Z_S21_S21_EEEvvEEEEvNT_6ParamsE)
        /*0d4c*/ 	.short	0x0380
        /*0d4e*/ 	.short	0x0800


	//----- nvinfo : EIATTR_SW_WAR
	.align		4
.L_55:
        /*0d50*/ 	.byte	0x04, 0x36
        /*0d52*/ 	.short	(.L_57 - .L_56)
.L_56:
        /*0d54*/ 	.word	0x00000008
.L_57:


//--------------------- .nv.callgraph             --------------------------
	.section	.nv.callgraph,"",@"SHT_CUDA_CALLGRAPH"
	.align	4
	.sectionentsize	8
	.align		4
        /*0000*/ 	.word	0x00000000
	.align		4
        /*0004*/ 	.word	0xffffffff
	.align		4
        /*0008*/ 	.word	index@(_ZN7cutlass13device_kernelINS_4gemm6kernel13GemmUniversalIN4cute5tupleIJiiiiEEENS1_10collective13CollectiveMmaINS1_35MainloopSm100TmaUmmaWarpSpecializedILi24ELi2ELi4ENS5_IJNS4_1CILi1EEENSA_ILi8EEESB_EEEEENS5_IJNSA_ILi128EEESF_NSA_ILi32EEEEEEaNS5_IJlSB_lEEEaSI_NS4_8TiledMMAINS4_8MMA_AtomIJNS4_15SM100_MMA_S8_SSIaaiLi128ELi128ELNS4_4UMMA5MajorE0ELSN_0ELNSM_8SaturateE0EEEEEENS4_6LayoutINS5_IJSB_SB_SB_EEENS5_IJNSA_ILi0EEEST_ST_EEEEENS5_IJNS4_10UnderscoreESW_SW_EEEEENS4_23SM90_TMA_LOAD_MULTICASTENS4_14ComposedLayoutINS4_7SwizzleILi1ELi4ELi3EEENS4_18smem_ptr_flag_bitsILi8EEENSR_INS5_IJSC_SG_EEENS5_IJSG_SB_EEEEEEEvNS4_8identityENS4_13SM90_TMA_LOADES18_vS19_EENS_8epilogue10collective18CollectiveEpilogueINS1C_23Sm100TmaWarpSpecializedILi2ELi2ELi64ELb0ELb0EEEJSH_NS5_IJNSR_ISF_SB_EENSR_INSA_ILi64EEESB_EEEEEaSI_aSI_NS1C_6fusion15FusionCallbacksIS1G_NS1L_17LinearCombinationIaiaiLNS_15FloatRoundStyleE2EEESH_S1K_JEEENS4_5SM1004TMEM4LOAD26SM100_TMEM_LOAD_32dp32b64xES1A_NS10_INS11_ILi2ELi4ELi3EEES14_NSR_INS5_IJSC_S1I_EEENS5_IJS1I_SB_EEEEEEENS4_39AutoVectorizingCopyWithAssumedAlignmentILi128EEENS4_14SM90_TMA_STOREES1Z_S21_S21_EEEvvEEEEvNT_6ParamsE)
	.align		4
        /*000c*/ 	.word	index@(__assertfail)
	.align		4
        /*0010*/ 	.word	0x00000000
	.align		4
        /*0014*/ 	.word	0xfffffffe
	.align		4
        /*0018*/ 	.word	0x00000000
	.align		4
        /*001c*/ 	.word	0xfffffffd
	.align		4
        /*0020*/ 	.word	0x00000000
	.align		4
        /*0024*/ 	.word	0xfffffffc


//--------------------- .nv.constant4             --------------------------
	.section	.nv.constant4,"a",@progbits
	.align	8
	.align		8
.nv.constant4:
        /*0000*/ 	.dword	__assertfail
	.align		8
        /*0008*/ 	.dword	__unnamed_1
	.align		8
        /*0010*/ 	.dword	__unnamed_2
	.align		8
        /*0018*/ 	.dword	_ZN40_INTERNAL_51fcb912_4_k_cu_09001aba_358954cuda3std3__45__cpo5beginE
	.align		8
        /*0020*/ 	.dword	_ZN40_INTERNAL_51fcb912_4_k_cu_09001aba_358954cuda3std3__45__cpo3endE
	.align		8
        /*0028*/ 	.dword	_ZN40_INTERNAL_51fcb912_4_k_cu_09001aba_358954cuda3std3__45__cpo6cbeginE
	.align		8
        /*0030*/ 	.dword	_ZN40_INTERNAL_51fcb912_4_k_cu_09001aba_358954cuda3std3__45__cpo4cendE
	.align		8
        /*0038*/ 	.dword	_ZN40_INTERNAL_51fcb912_4_k_cu_09001aba_358954cuda3std3__442_GLOBAL__N__51fcb912_4_k_cu_09001aba_358956ignoreE
	.align		8
        /*0040*/ 	.dword	_ZN40_INTERNAL_51fcb912_4_k_cu_09001aba_358954cuda3std3__419piecewise_constructE
	.align		8
        /*0048*/ 	.dword	_ZN40_INTERNAL_51fcb912_4_k_cu_09001aba_358954cuda3std3__48in_placeE
	.align		8
        /*0050*/ 	.dword	_ZN40_INTERNAL_51fcb912_4_k_cu_09001aba_358954cuda3std6ranges3__45__cpo4swapE
	.align		8
        /*0058*/ 	.dword	_ZN40_INTERNAL_51fcb912_4_k_cu_09001aba_358954cuda3std6ranges3__45__cpo9iter_moveE
	.align		8
        /*0060*/ 	.dword	_ZN40_INTERNAL_51fcb912_4_k_cu_09001aba_358954cute7productE
	.align		8
        /*0068*/ 	.dword	_ZN40_INTERNAL_51fcb912_4_k_cu_09001aba_358954cute1_E
	.align		8
        /*0070*/ 	.dword	$str$25
	.align		8
        /*0078*/ 	.dword	$str$26
	.align		8
        /*0080*/ 	.dword	$str$27
	.align		8
        /*0088*/ 	.dword	$str$28


//--------------------- .text._ZN7cutlass13device_kernelINS_4gemm6kernel13GemmUniversalIN4cute5tupleIJiiiiEEENS1_10collective13CollectiveMmaINS1_35MainloopSm100TmaUmmaWarpSpecializedILi24ELi2ELi4ENS5_IJNS4_1CILi1EEENSA_ILi8EEESB_EEEEENS5_IJNSA_ILi128EEESF_NSA_ILi32EEEEEEaNS5_IJlSB_lEEEaSI_NS4_8TiledMMAINS4_8MMA_AtomIJNS4_15SM100_MMA_S8_SSIaaiLi128ELi128ELNS4_4UMMA5MajorE0ELSN_0ELNSM_8SaturateE0EEEEEENS4_6LayoutINS5_IJSB_SB_SB_EEENS5_IJNSA_ILi0EEEST_ST_EEEEENS5_IJNS4_10UnderscoreESW_SW_EEEEENS4_23SM90_TMA_LOAD_MULTICASTENS4_14ComposedLayoutINS4_7SwizzleILi1ELi4ELi3EEENS4_18smem_ptr_flag_bitsILi8EEENSR_INS5_IJSC_SG_EEENS5_IJSG_SB_EEEEEEEvNS4_8identityENS4_13SM90_TMA_LOADES18_vS19_EENS_8epilogue10collective18CollectiveEpilogueINS1C_23Sm100TmaWarpSpecializedILi2ELi2ELi64ELb0ELb0EEEJSH_NS5_IJNSR_ISF_SB_EENSR_INSA_ILi64EEESB_EEEEEaSI_aSI_NS1C_6fusion15FusionCallbacksIS1G_NS1L_17LinearCombinationIaiaiLNS_15FloatRoundStyleE2EEESH_S1K_JEEENS4_5SM1004TMEM4LOAD26SM100_TMEM_LOAD_32dp32b64xES1A_NS10_INS11_ILi2ELi4ELi3EEES14_NSR_INS5_IJSC_S1I_EEENS5_IJS1I_SB_EEEEEEENS4_39AutoVectorizingCopyWithAssumedAlignmentILi128EEENS4_14SM90_TMA_STOREES1Z_S21_S21_EEEvvEEEEvNT_6ParamsE --------------------------
	.section	.text._ZN7cutlass13device_kernelINS_4gemm6kernel13GemmUniversalIN4cute5tupleIJiiiiEEENS1_10collective13CollectiveMmaINS1_35MainloopSm100TmaUmmaWarpSpecializedILi24ELi2ELi4ENS5_IJNS4_1CILi1EEENSA_ILi8EEESB_EEEEENS5_IJNSA_ILi128EEESF_NSA_ILi32EEEEEEaNS5_IJlSB_lEEEaSI_NS4_8TiledMMAINS4_8MMA_AtomIJNS4_15SM100_MMA_S8_SSIaaiLi128ELi128ELNS4_4UMMA5MajorE0ELSN_0ELNSM_8SaturateE0EEEEEENS4_6LayoutINS5_IJSB_SB_SB_EEENS5_IJNSA_ILi0EEEST_ST_EEEEENS5_IJNS4_10UnderscoreESW_SW_EEEEENS4_23SM90_TMA_LOAD_MULTICASTENS4_14ComposedLayoutINS4_7SwizzleILi1ELi4ELi3EEENS4_18smem_ptr_flag_bitsILi8EEENSR_INS5_IJSC_SG_EEENS5_IJSG_SB_EEEEEEEvNS4_8identityENS4_13SM90_TMA_LOADES18_vS19_EENS_8epilogue10collective18CollectiveEpilogueINS1C_23Sm100TmaWarpSpecializedILi2ELi2ELi64ELb0ELb0EEEJSH_NS5_IJNSR_ISF_SB_EENSR_INSA_ILi64EEESB_EEEEEaSI_aSI_NS1C_6fusion15FusionCallbacksIS1G_NS1L_17LinearCombinationIaiaiLNS_15FloatRoundStyleE2EEESH_S1K_JEEENS4_5SM1004TMEM4LOAD26SM100_TMEM_LOAD_32dp32b64xES1A_NS10_INS11_ILi2ELi4ELi3EEES14_NSR_INS5_IJSC_S1I_EEENS5_IJS1I_SB_EEEEEEENS4_39AutoVectorizingCopyWithAssumedAlignmentILi128EEENS4_14SM90_TMA_STOREES1Z_S21_S21_EEEvvEEEEvNT_6ParamsE,"ax",@progbits
	.align	128
.text._ZN7cutlass13device_kernelINS_4gemm6kernel13GemmUniversalIN4cute5tupleIJiiiiEEENS1_10collective13CollectiveMmaINS1_35MainloopSm100TmaUmmaWarpSpecializedILi24ELi2ELi4ENS5_IJNS4_1CILi1EEENSA_ILi8EEESB_EEEEENS5_IJNSA_ILi128EEESF_NSA_ILi32EEEEEEaNS5_IJlSB_lEEEaSI_NS4_8TiledMMAINS4_8MMA_AtomIJNS4_15SM100_MMA_S8_SSIaaiLi128ELi128ELNS4_4UMMA5MajorE0ELSN_0ELNSM_8SaturateE0EEEEEENS4_6LayoutINS5_IJSB_SB_SB_EEENS5_IJNSA_ILi0EEEST_ST_EEEEENS5_IJNS4_10UnderscoreESW_SW_EEEEENS4_23SM90_TMA_LOAD_MULTICASTENS4_14ComposedLayoutINS4_7SwizzleILi1ELi4ELi3EEENS4_18smem_ptr_flag_bitsILi8EEENSR_INS5_IJSC_SG_EEENS5_IJSG_SB_EEEEEEEvNS4_8identityENS4_13SM90_TMA_LOADES18_vS19_EENS_8epilogue10collective18CollectiveEpilogueINS1C_23Sm100TmaWarpSpecializedILi2ELi2ELi64ELb0ELb0EEEJSH_NS5_IJNSR_ISF_SB_EENSR_INSA_ILi64EEESB_EEEEEaSI_aSI_NS1C_6fusion15FusionCallbacksIS1G_NS1L_17LinearCombinationIaiaiLNS_15FloatRoundStyleE2EEESH_S1K_JEEENS4_5SM1004TMEM4LOAD26SM100_TMEM_LOAD_32dp32b64xES1A_NS10_INS11_ILi2ELi4ELi3EEES14_NSR_INS5_IJSC_S1I_EEENS5_IJS1I_SB_EEEEEEENS4_39AutoVectorizingCopyWithAssumedAlignmentILi128EEENS4_14SM90_TMA_STOREES1Z_S21_S21_EEEvvEEEEvNT_6ParamsE:
        .type           _ZN7cutlass13device_kernelINS_4gemm6kernel13GemmUniversalIN4cute5tupleIJiiiiEEENS1_10collective13CollectiveMmaINS1_35MainloopSm100TmaUmmaWarpSpecializedILi24ELi2ELi4ENS5_IJNS4_1CILi1EEENSA_ILi8EEESB_EEEEENS5_IJNSA_ILi128EEESF_NSA_ILi32EEEEEEaNS5_IJlSB_lEEEaSI_NS4_8TiledMMAINS4_8MMA_AtomIJNS4_15SM100_MMA_S8_SSIaaiLi128ELi128ELNS4_4UMMA5MajorE0ELSN_0ELNSM_8SaturateE0EEEEEENS4_6LayoutINS5_IJSB_SB_SB_EEENS5_IJNSA_ILi0EEEST_ST_EEEEENS5_IJNS4_10UnderscoreESW_SW_EEEEENS4_23SM90_TMA_LOAD_MULTICASTENS4_14ComposedLayoutINS4_7SwizzleILi1ELi4ELi3EEENS4_18smem_ptr_flag_bitsILi8EEENSR_INS5_IJSC_SG_EEENS5_IJSG_SB_EEEEEEEvNS4_8identityENS4_13SM90_TMA_LOADES18_vS19_EENS_8epilogue10collective18CollectiveEpilogueINS1C_23Sm100TmaWarpSpecializedILi2ELi2ELi64ELb0ELb0EEEJSH_NS5_IJNSR_ISF_SB_EENSR_INSA_ILi64EEESB_EEEEEaSI_aSI_NS1C_6fusion15FusionCallbacksIS1G_NS1L_17LinearCombinationIaiaiLNS_15FloatRoundStyleE2EEESH_S1K_JEEENS4_5SM1004TMEM4LOAD26SM100_TMEM_LOAD_32dp32b64xES1A_NS10_INS11_ILi2ELi4ELi3EEES14_NSR_INS5_IJSC_S1I_EEENS5_IJS1I_SB_EEEEEEENS4_39AutoVectorizingCopyWithAssumedAlignmentILi128EEENS4_14SM90_TMA_STOREES1Z_S21_S21_EEEvvEEEEvNT_6ParamsE,@function
        .size           _ZN7cutlass13device_kernelINS_4gemm6kernel13GemmUniversalIN4cute5tupleIJiiiiEEENS1_10collective13CollectiveMmaINS1_35MainloopSm100TmaUmmaWarpSpecializedILi24ELi2ELi4ENS5_IJNS4_1CILi1EEENSA_ILi8EEESB_EEEEENS5_IJNSA_ILi128EEESF_NSA_ILi32EEEEEEaNS5_IJlSB_lEEEaSI_NS4_8TiledMMAINS4_8MMA_AtomIJNS4_15SM100_MMA_S8_SSIaaiLi128ELi128ELNS4_4UMMA5MajorE0ELSN_0ELNSM_8SaturateE0EEEEEENS4_6LayoutINS5_IJSB_SB_SB_EEENS5_IJNSA_ILi0EEEST_ST_EEEEENS5_IJNS4_10UnderscoreESW_SW_EEEEENS4_23SM90_TMA_LOAD_MULTICASTENS4_14ComposedLayoutINS4_7SwizzleILi1ELi4ELi3EEENS4_18smem_ptr_flag_bitsILi8EEENSR_INS5_IJSC_SG_EEENS5_IJSG_SB_EEEEEEEvNS4_8identityENS4_13SM90_TMA_LOADES18_vS19_EENS_8epilogue10collective18CollectiveEpilogueINS1C_23Sm100TmaWarpSpecializedILi2ELi2ELi64ELb0ELb0EEEJSH_NS5_IJNSR_ISF_SB_EENSR_INSA_ILi64EEESB_EEEEEaSI_aSI_NS1C_6fusion15FusionCallbacksIS1G_NS1L_17LinearCombinationIaiaiLNS_15FloatRoundStyleE2EEESH_S1K_JEEENS4_5SM1004TMEM4LOAD26SM100_TMEM_LOAD_32dp32b64xES1A_NS10_INS11_ILi2ELi4ELi3EEES14_NSR_INS5_IJSC_S1I_EEENS5_IJS1I_SB_EEEEEEENS4_39AutoVectorizingCopyWithAssumedAlignmentILi128EEENS4_14SM90_TMA_STOREES1Z_S21_S21_EEEvvEEEEvNT_6ParamsE,(.L_x_210 - _ZN7cutlass13device_kernelINS_4gemm6kernel13GemmUniversalIN4cute5tupleIJiiiiEEENS1_10collective13CollectiveMmaINS1_35MainloopSm100TmaUmmaWarpSpecializedILi24ELi2ELi4ENS5_IJNS4_1CILi1EEENSA_ILi8EEESB_EEEEENS5_IJNSA_ILi128EEESF_NSA_ILi32EEEEEEaNS5_IJlSB_lEEEaSI_NS4_8TiledMMAINS4_8MMA_AtomIJNS4_15SM100_MMA_S8_SSIaaiLi128ELi128ELNS4_4UMMA5MajorE0ELSN_0ELNSM_8SaturateE0EEEEEENS4_6LayoutINS5_IJSB_SB_SB_EEENS5_IJNSA_ILi0EEEST_ST_EEEEENS5_IJNS4_10UnderscoreESW_SW_EEEEENS4_23SM90_TMA_LOAD_MULTICASTENS4_14ComposedLayoutINS4_7SwizzleILi1ELi4ELi3EEENS4_18smem_ptr_flag_bitsILi8EEENSR_INS5_IJSC_SG_EEENS5_IJSG_SB_EEEEEEEvNS4_8identityENS4_13SM90_TMA_LOADES18_vS19_EENS_8epilogue10collective18CollectiveEpilogueINS1C_23Sm100TmaWarpSpecializedILi2ELi2ELi64ELb0ELb0EEEJSH_NS5_IJNSR_ISF_SB_EENSR_INSA_ILi64EEESB_EEEEEaSI_aSI_NS1C_6fusion15FusionCallbacksIS1G_NS1L_17LinearCombinationIaiaiLNS_15FloatRoundStyleE2EEESH_S1K_JEEENS4_5SM1004TMEM4LOAD26SM100_TMEM_LOAD_32dp32b64xES1A_NS10_INS11_ILi2ELi4ELi3EEES14_NSR_INS5_IJSC_S1I_EEENS5_IJS1I_SB_EEEEEEENS4_39AutoVectorizingCopyWithAssumedAlignmentILi128EEENS4_14SM90_TMA_STOREES1Z_S21_S21_EEEvvEEEEvNT_6ParamsE)
        .other          _ZN7cutlass13device_kernelINS_4gemm6kernel13GemmUniversalIN4cute5tupleIJiiiiEEENS1_10collective13CollectiveMmaINS1_35MainloopSm100TmaUmmaWarpSpecializedILi24ELi2ELi4ENS5_IJNS4_1CILi1EEENSA_ILi8EEESB_EEEEENS5_IJNSA_ILi128EEESF_NSA_ILi32EEEEEEaNS5_IJlSB_lEEEaSI_NS4_8TiledMMAINS4_8MMA_AtomIJNS4_15SM100_MMA_S8_SSIaaiLi128ELi128ELNS4_4UMMA5MajorE0ELSN_0ELNSM_8SaturateE0EEEEEENS4_6LayoutINS5_IJSB_SB_SB_EEENS5_IJNSA_ILi0EEEST_ST_EEEEENS5_IJNS4_10UnderscoreESW_SW_EEEEENS4_23SM90_TMA_LOAD_MULTICASTENS4_14ComposedLayoutINS4_7SwizzleILi1ELi4ELi3EEENS4_18smem_ptr_flag_bitsILi8EEENSR_INS5_IJSC_SG_EEENS5_IJSG_SB_EEEEEEEvNS4_8identityENS4_13SM90_TMA_LOADES18_vS19_EENS_8epilogue10collective18CollectiveEpilogueINS1C_23Sm100TmaWarpSpecializedILi2ELi2ELi64ELb0ELb0EEEJSH_NS5_IJNSR_ISF_SB_EENSR_INSA_ILi64EEESB_EEEEEaSI_aSI_NS1C_6fusion15FusionCallbacksIS1G_NS1L_17LinearCombinationIaiaiLNS_15FloatRoundStyleE2EEESH_S1K_JEEENS4_5SM1004TMEM4LOAD26SM100_TMEM_LOAD_32dp32b64xES1A_NS10_INS11_ILi2ELi4ELi3EEES14_NSR_INS5_IJSC_S1I_EEENS5_IJS1I_SB_EEEEEEENS4_39AutoVectorizingCopyWithAssumedAlignmentILi128EEENS4_14SM90_TMA_STOREES1Z_S21_S21_EEEvvEEEEvNT_6ParamsE,@"STO_CUDA_ENTRY STV_DEFAULT"
_ZN7cutlass13device_kernelINS_4gemm6kernel13GemmUniversalIN4cute5tupleIJiiiiEEENS1_10collective13CollectiveMmaINS1_35MainloopSm100TmaUmmaWarpSpecializedILi24ELi2ELi4ENS5_IJNS4_1CILi1EEENSA_ILi8EEESB_EEEEENS5_IJNSA_ILi128EEESF_NSA_ILi32EEEEEEaNS5_IJlSB_lEEEaSI_NS4_8TiledMMAINS4_8MMA_AtomIJNS4_15SM100_MMA_S8_SSIaaiLi128ELi128ELNS4_4UMMA5MajorE0ELSN_0ELNSM_8SaturateE0EEEEEENS4_6LayoutINS5_IJSB_SB_SB_EEENS5_IJNSA_ILi0EEEST_ST_EEEEENS5_IJNS4_10UnderscoreESW_SW_EEEEENS4_23SM90_TMA_LOAD_MULTICASTENS4_14ComposedLayoutINS4_7SwizzleILi1ELi4ELi3EEENS4_18smem_ptr_flag_bitsILi8EEENSR_INS5_IJSC_SG_EEENS5_IJSG_SB_EEEEEEEvNS4_8identityENS4_13SM90_TMA_LOADES18_vS19_EENS_8epilogue10collective18CollectiveEpilogueINS1C_23Sm100TmaWarpSpecializedILi2ELi2ELi64ELb0ELb0EEEJSH_NS5_IJNSR_ISF_SB_EENSR_INSA_ILi64EEESB_EEEEEaSI_aSI_NS1C_6fusion15FusionCallbacksIS1G_NS1L_17LinearCombinationIaiaiLNS_15FloatRoundStyleE2EEESH_S1K_JEEENS4_5SM1004TMEM4LOAD26SM100_TMEM_LOAD_32dp32b64xES1A_NS10_INS11_ILi2ELi4ELi3EEES14_NSR_INS5_IJSC_S1I_EEENS5_IJS1I_SB_EEEEEEENS4_39AutoVectorizingCopyWithAssumedAlignmentILi128EEENS4_14SM90_TMA_STOREES1Z_S21_S21_EEEvvEEEEvNT_6ParamsE:
[----:B------:R-:W1:Y:S01]  /*0000*/  LDC R1, c[0x0][0x37c] ;  /* 0x0000df00ff017b82 */ /* 0x000e620000000800 */
[----:B------:R-:W2:Y:S01]  /*0010*/  S2R R158, SR_TID.X ;  /* 0x00000000009e7919 */ /* 0x000ea20000002100 */
[----:B------:R-:W3:Y:S01]  /*0020*/  LDCU.64 UR8, c[0x0][0x890] ;  /* 0x00011200ff0877ac */ /* 0x000ee20008000a00 */
[----:B------:R-:W-:Y:S02]  /*0030*/  PRMT R145, RZ, 0x7610, R145 ;  /* 0x00007610ff917816 */ /* 0x000fe40000000091 */
[----:B------:R-:W-:Y:S01]  /*0040*/  ELECT P3, URZ, PT ;  /* 0x0000000000ff782f */ /* 0x000fe20003860000 */
[----:B---3--:R-:W-:-:S04]  /*0050*/  UISETP.NE.U32.AND UP0, UPT, UR8, URZ, UPT ;  /* 0x000000ff0800728c */ /* 0x008fc8000bf05070 */
[----:B------:R-:W-:Y:S01]  /*0060*/  UISETP.NE.AND.EX UP0, UPT, UR9, URZ, UPT, UP0 ;  /* 0x000000ff0900728c */ /* 0x000fe2000bf05300 */
[----:B--2---:R-:W-:-:S05]  /*0070*/  SHF.R.U32.HI R146, RZ, 0x5, R158 ;  /* 0x00000005ff927819 */ /* 0x004fca000001169e */
[----:B------:R-:W2:Y:S02]  /*0080*/  SHFL.IDX PT, R0, R146, RZ, 0x1f ;  /* 0x00001fff92007589 */ /* 0x000ea400000e0000 */
[----:B--2---:R-:W-:Y:S01]  /*0090*/  R2UR UR17, R0 ;  /* 0x00000000001172ca */ /* 0x004fe200000e0000 */
[----:B-1----:R-:W-:-:S14]  /*00a0*/  BRA.U UP0, `(.L_x_0) ;  /* 0x0000000100307547 */ /* 0x002fdc000b800000 */
[----:B------:R-:W1:Y:S02]  /*00b0*/  LDCU.64 UR4, c[0x0][0x888] ;  /* 0x00011100ff0477ac */ /* 0x000e640008000a00 */
[----:B-1----:R-:W-:-:S04]  /*00c0*/  UISETP.NE.U32.AND UP0, UPT, UR4, URZ, UPT ;  /* 0x000000ff0400728c */ /* 0x002fc8000bf05070 */
[----:B------:R-:W-:-:S09]  /*00d0*/  UISETP.NE.AND.EX UP0, UPT, UR5, URZ, UPT, UP0 ;  /* 0x000000ff0500728c */ /* 0x000fd2000bf05300 */
[----:B------:R-:W-:Y:S05]  /*00e0*/  BRA.U !UP0, `(.L_x_1) ;  /* 0x0000000108147547 */ /* 0x000fea000b800000 */
[----:B------:R-:W1:Y:S01]  /*00f0*/  LDC.64 R72, c[0x0][0x888] ;  /* 0x00022200ff487b82 */ /* 0x000e620000000a00 */
[----:B------:R-:W1:Y:S02]  /*0100*/  LDCU.64 UR4, c[0x0][0x358] ;  /* 0x00006b00ff0477ac */ /* 0x000e640008000a00 */
[----:B-1----:R1:W5:Y:S01]  /*0110*/  LDG.E R72, desc[UR4][R72.64] ;  /* 0x0000000448487981 */ /* 0x002362000c1e1900 */
[----:B------:R-:W-:Y:S01]  /*0120*/  HFMA2 R145, -RZ, RZ, 0, 5.9604644775390625e-08 ;  /* 0x00000001ff917431 */ /* 0x000fe200000001ff */
[----:B------:R-:W-:Y:S05]  /*0130*/  BRA `(.L_x_0) ;  /* 0x00000000000c7947 */ /* 0x000fea0003800000 */
.L_x_1:
[----:B------:R-:W1:Y:S01]  /*0140*/  LDCU UR4, c[0x0][0x880] ;  /* 0x00011000ff0477ac */ /* 0x000e620008000800 */
[----:B------:R-:W-:Y:S01]  /*0150*/  HFMA2 R145, -RZ, RZ, 0, 5.9604644775390625e-08 ;  /* 0x00000001ff917431 */ /* 0x000fe200000001ff */
[----:B-1----:R-:W-:-:S07]  /*0160*/  MOV R72, UR4 ;  /* 0x0000000400487c02 */ /* 0x002fce0008000f00 */
.L_x_0:
[----:B------:R-:W2:Y:S02]  /*0170*/  LDCU.64 UR4, c[0x0][0x8b0] ;  /* 0x00011600ff0477ac */ /* 0x000ea40008000a00 */
[----:B--2---:R-:W-:-:S04]  /*0180*/  UISETP.NE.U32.AND UP0, UPT, UR4, URZ, UPT ;  /* 0x000000ff0400728c */ /* 0x004fc8000bf05070 */
[----:B------:R-:W-:-:S09]  /*0190*/  UISETP.NE.AND.EX UP0, UPT, UR5, URZ, UPT, UP0 ;  /* 0x000000ff0500728c */ /* 0x000fd2000bf05300 */
[----:B------:R-:W-:Y:S05]  /*01a0*/  BRA.U UP0, `(.L_x_2) ;  /* 0x0000000100287547 */ /* 0x000fea000b800000 */
[----:B------:R-:W2:Y:S02]  /*01b0*/  LDCU.64 UR4, c[0x0][0x8a8] ;  /* 0x00011500ff0477ac */ /* 0x000ea40008000a00 */
[----:B--2---:R-:W-:-:S04]  /*01c0*/  UISETP.NE.U32.AND UP0, UPT, UR4, URZ, UPT ;  /* 0x000000ff0400728c */ /* 0x004fc8000bf05070 */
[----:B------:R-:W-:-:S09]  /*01d0*/  UISETP.NE.AND.EX UP0, UPT, UR5, URZ, UPT, UP0 ;  /* 0x000000ff0500728c */ /* 0x000fd2000bf05300 */
[----:B------:R-:W-:Y:S05]  /*01e0*/  BRA.U !UP0, `(.L_x_3) ;  /* 0x0000000108107547 */ /* 0x000fea000b800000 */
[----:B------:R-:W2:Y:S01]  /*01f0*/  LDC.64 R70, c[0x0][0x8a8] ;  /* 0x00022a00ff467b82 */ /* 0x000ea20000000a00 */
[----:B------:R-:W2:Y:S02]  /*0200*/  LDCU.64 UR4, c[0x0][0x358] ;  /* 0x00006b00ff0477ac */ /* 0x000ea40008000a00 */
[----:B--2---:R2:W5:Y:S01]  /*0210*/  LDG.E R70, desc[UR4][R70.64] ;  /* 0x0000000446467981 */ /* 0x004562000c1e1900 */
[----:B------:R-:W-:Y:S05]  /*0220*/  BRA `(.L_x_2) ;  /* 0x0000000000087947 */ /* 0x000fea0003800000 */
.L_x_3:
[----:B------:R-:W2:Y:S02]  /*0230*/  LDCU UR4, c[0x0][0x8a0] ;  /* 0x00011400ff0477ac */ /* 0x000ea40008000800 */
[----:B--2---:R-:W-:Y:S02]  /*0240*/  MOV R70, UR4 ;  /* 0x0000000400467c02 */ /* 0x004fe40008000f00 */
.L_x_2:
[----:B------:R-:W-:Y:S01]  /*0250*/  IMAD.U32 R0, RZ, RZ, UR17 ;  /* 0x00000011ff007e24 */ /* 0x000fe2000f8e00ff */
[----:B------:R-:W-:Y:S04]  /*0260*/  BSSY.RECONVERGENT B0, `(.L_x_4) ;  /* 0x000000c000007945 */ /* 0x000fe80003800200 */
[C---:B------:R-:W-:Y:S02]  /*0270*/  ISETP.NE.OR P1, PT, R0.reuse, 0x1, !P3 ;  /* 0x000000010000780c */ /* 0x040fe40005f25670 */
[----:B------:R-:W-:-:S11]  /*0280*/  ISETP.NE.OR P0, PT, R0, 0x3, !P3 ;  /* 0x000000030000780c */ /* 0x000fd60005f05670 */
[----:B------:R-:W-:Y:S05]  /*0290*/  @P1 BRA `(.L_x_5) ;  /* 0x0000000000201947 */ /* 0x000fea0003800000 */
[----:B------:R-:W3:Y:S02]  /*02a0*/  LDCU.64 UR4, c[0x0][0x348] ;  /* 0x00006900ff0477ac */ /* 0x000ee40008000a00 */
[----:B---3--:R-:W-:Y:S02]  /*02b0*/  UIADD3 UR6, UP1, UPT, UR4, 0x80, URZ ;  /* 0x0000008004067890 */ /* 0x008fe4000ff3e0ff */
[----:B------:R-:W-:Y:S02]  /*02c0*/  UIADD3 UR4, UP0, UPT, UR4, 0x180, URZ ;  /* 0x0000018004047890 */ /* 0x000fe4000ff1e0ff */
[----:B------:R-:W-:Y:S02]  /*02d0*/  UIADD3.X UR7, UPT, UPT, URZ, UR5, URZ, UP1, !UPT ;  /* 0x00000005ff077290 */ /* 0x000fe40008ffe4ff */
[----:B------:R-:W-:-:S07]  /*02e0*/  UIADD3.X UR5, UPT, UPT, URZ, UR5, URZ, UP0, !UPT ;  /* 0x00000005ff057290 */ /* 0x000fce00087fe4ff */
[----:B------:R3:W-:Y:S02]  /*02f0*/  UTMACCTL.PF [UR6] ;  /* 0x00000000060079b9 */ /* 0x0007e40008040000 */
[----:B------:R3:W-:Y:S02]  /*0300*/  UTMACCTL.PF [UR4] ;  /* 0x00000000040079b9 */ /* 0x0007e40008040000 */
[----:B---3--:R-:W-:Y:S01]  /*0310*/  NOP ;  /* 0x0000000000007918 */ /* 0x008fe20000000000 */
.L_x_5:
[----:B------:R-:W-:Y:S05]  /*0320*/  BSYNC.RECONVERGENT B0 ;  /* 0x0000000000007941 */ /* 0x000fea0003800200 */
.L_x_4:
[----:B------:R-:W-:Y:S04]  /*0330*/  BSSY.RECONVERGENT B0, `(.L_x_6) ;  /* 0x000000a000007945 */ /* 0x000fe80003800200 */
        /* <DEDUP_REMOVED lines=9> */
.L_x_7:
[----:B------:R-:W-:Y:S05]  /*03d0*/  BSYNC.RECONVERGENT B0 ;  /* 0x0000000000007941 */ /* 0x000fea0003800200 */
.L_x_6:
[----:B------:R-:W3:Y:S01]  /*03e0*/  LDCU.64 UR4, c[0x0][0x888] ;  /* 0x00011100ff0477ac */ /* 0x000ee20008000a00 */
[----:B------:R-:W-:Y:S02]  /*03f0*/  UISETP.EQ.U32.AND UP1, UPT, UR8, URZ, UPT ;  /* 0x000000ff0800728c */ /* 0x000fe4000bf22070 */
[----:B------:R-:W-:Y:S02]  /*0400*/  UPLOP3.LUT UP3, UPT, UPT, UPT, UPT, 0x80, 0x8 ;  /* 0x000000000008789c */ /* 0x000fe40003f6f070 */
[----:B---3--:R-:W-:-:S04]  /*0410*/  UISETP.NE.U32.AND UP0, UPT, UR4, URZ, UPT ;  /* 0x000000ff0400728c */ /* 0x008fc8000bf05070 */
[----:B------:R-:W-:-:S04]  /*0420*/  UISETP.NE.AND.EX UP0, UPT, UR5, URZ, UPT, UP0 ;  /* 0x000000ff0500728c */ /* 0x000fc8000bf05300 */
[----:B------:R-:W-:-:S04]  /*0430*/  UISETP.EQ.OR.EX UP2, UPT, UR9, URZ, !UP0, UP1 ;  /* 0x000000ff0900728c */ /* 0x000fc8000c742710 */
[----:B------:R-:W-:-:S06]  /*0440*/  UP2UR UR4, UPR, URZ, 0x4 ;  /* 0x00000004ff047883 */ /* 0x000fcc0008000000 */
[----:B------:R-:W-:Y:S01]  /*0450*/  MOV R148, UR4 ;  /* 0x0000000400947c02 */ /* 0x000fe20008000f00 */
[----:B------:R-:W-:Y:S06]  /*0460*/  BRA.U !UP2, `(.L_x_8) ;  /* 0x000000010a207547 */ /* 0x000fec000b800000 */
[----:B-----5:R-:W-:Y:S01]  /*0470*/  R2UR UR5, R72 ;  /* 0x00000000480572ca */ /* 0x020fe200000e0000 */
[----:B------:R-:W-:Y:S02]  /*0480*/  UISETP.NE.U32.AND UP1, UPT, UR8, URZ, UPT ;  /* 0x000000ff0800728c */ /* 0x000fe4000bf25070 */
[----:B------:R-:W-:Y:S02]  /*0490*/  USEL UR4, URZ, 0xffffffff, UP0 ;  /* 0xffffffffff047887 */ /* 0x000fe40008000000 */
[----:B------:R-:W-:-:S08]  /*04a0*/  UISETP.NE.AND.EX UP1, UPT, UR9, URZ, UPT, UP1 ;  /* 0x000000ff0900728c */ /* 0x000fd0000bf25310 */
[----:B------:R-:W-:-:S04]  /*04b0*/  UISETP.NE.AND UP0, UPT, UR5, URZ, UPT ;  /* 0x000000ff0500728c */ /* 0x000fc8000bf05270 */
[----:B------:R-:W-:-:S04]  /*04c0*/  @!UP1 USEL UR4, URZ, 0xffffffff, UP0 ;  /* 0xffffffffff049887 */ /* 0x000fc80008000000 */
[----:B------:R-:W-:-:S04]  /*04d0*/  ULOP3.LUT UR4, UR4, 0x1, URZ, 0xc0, !UPT ;  /* 0x0000000104047892 */ /* 0x000fc8000f8ec0ff */
[----:B------:R-:W-:-:S11]  /*04e0*/  UISETP.NE.U32.AND UP3, UPT, UR4, 0x1, UPT ;  /* 0x000000010400788c */ /* 0x000fd6000bf65070 */
.L_x_8:
[----:B------:R-:W3:Y:S01]  /*04f0*/  SHFL.IDX PT, R2, R146, RZ, 0x1f ;  /* 0x00001fff92027589 */ /* 0x000ee200000e0000 */
[----:B------:R-:W-:-:S04]  /*0500*/  UISETP.NE.AND UP0, UPT, UR17, 0x2, UPT ;  /* 0x000000021100788c */ /* 0x000fc8000bf05270 */
[----:B------:R-:W-:Y:S01]  /*0510*/  USEL UR37, URZ, 0x1, UP0 ;  /* 0x00000001ff257887 */ /* 0x000fe20008000000 */
[----:B---3--:R-:W-:-:S13]  /*0520*/  ISETP.NE.AND P0, PT, R2, RZ, PT ;  /* 0x000000ff0200720c */ /* 0x008fda0003f05270 */
[----:B------:R-:W-:Y:S05]  /*0530*/  @P0 BRA `(.L_x_9) ;  /* 0x0000000400040947 */ /* 0x000fea0003800000 */
[----:B------:R-:W-:Y:S01]  /*0540*/  ELECT P0, URZ, PT ;  /* 0x0000000000ff782f */ /* 0x000fe20003800000 */
[----:B------:R-:W-:-:S12]  /*0550*/  BSSY.RECONVERGENT B0, `(.L_x_9) ;  /* 0x000003f000007945 */ /* 0x000fd80003800200 */
[----:B------:R-:W-:Y:S05]  /*0560*/  @!P0 BRA `(.L_x_10) ;  /* 0x0000000000f48947 */ /* 0x000fea0003800000 */
[----:B------:R-:W3:Y:S01]  /*0570*/  S2UR UR4, SR_CgaCtaId ;  /* 0x00000000000479c3 */ /* 0x000ee20000008800 */
[----:B------:R-:W-:Y:S01]  /*0580*/  UMOV UR5, 0x400 ;  /* 0x0000040000057882 */ /* 0x000fe20000000000 */
[----:B------:R-:W-:Y:S01]  /*0590*/  UMOV UR8, 0x1 ;  /* 0x0000000100087882 */ /* 0x000fe20000000000 */
[----:B------:R-:W-:Y:S01]  /*05a0*/  UMOV UR6, 0x8 ;  /* 0x0000000800067882 */ /* 0x000fe20000000000 */
[----:B------:R-:W-:-:S04]  /*05b0*/  UIADD3 UR8, UPT, UPT, -UR8, 0x100000, URZ ;  /* 0x0010000008087890 */ /* 0x000fc8000fffe1ff */
[----:B------:R-:W-:Y:S02]  /*05c0*/  USHF.L.U32 UR9, UR8, 0xb, URZ ;  /* 0x0000000b08097899 */ /* 0x000fe400080006ff */
[----:B------:R-:W-:Y:S02]  /*05d0*/  USHF.L.U32 UR8, UR8, 0x1, URZ ;  /* 0x0000000108087899 */ /* 0x000fe400080006ff */
[----:B------:R-:W-:-:S04]  /*05e0*/  UIADD3 UR6, UPT, UPT, -UR6, 0x100000, URZ ;  /* 0x0010000006067890 */ /* 0x000fc8000fffe1ff */
[----:B------:R-:W-:Y:S02]  /*05f0*/  USHF.L.U32 UR7, UR6, 0xb, URZ ;  /* 0x0000000b06077899 */ /* 0x000fe400080006ff */
[----:B------:R-:W-:Y:S02]  /*0600*/  USHF.L.U32 UR6, UR6, 0x1, URZ ;  /* 0x0000000106067899 */ /* 0x000fe400080006ff */
[----:B---3--:R-:W-:Y:S01]  /*0610*/  ULEA UR4, UR4, UR5, 0x18 ;  /* 0x0000000504047291 */ /* 0x008fe2000f8ec0ff */
[----:B------:R-:W3:Y:S11]  /*0620*/  FENCE.VIEW.ASYNC.S ;  /* 0x00000000000073c6 */ /* 0x000ef60000000000 */
[----:B---3--:R3:W4:Y:S01]  /*0630*/  SYNCS.EXCH.64 URZ, [UR4], UR8 ;  /* 0x0000000804ff75b2 */ /* 0x0087220008000100 */
[----:B------:R3:W1:Y:S01]  /*0640*/  SYNCS.EXCH.64 URZ, [UR4+0xc0], UR6 ;  /* 0x0000c00604ff75b2 */ /* 0x0006620008000100 */
        /* <DEDUP_REMOVED lines=45> */
[----:B------:R3:W1:Y:S02]  /*0920*/  SYNCS.EXCH.64 URZ, [UR4+0x178], UR6 ;  /* 0x0001780604ff75b2 */ /* 0x0006640008000100 */
[----:B---34-:R-:W-:Y:S01]  /*0930*/  NOP ;  /* 0x0000000000007918 */ /* 0x018fe20000000000 */
.L_x_10:
[----:B------:R-:W-:Y:S05]  /*0940*/  BSYNC.RECONVERGENT B0 ;  /* 0x0000000000007941 */ /* 0x000fea0003800200 */
.L_x_9:
[----:B------:R-:W3:Y:S01]  /*0950*/  SHFL.IDX PT, R2, R146, RZ, 0x1f ;  /* 0x00001fff92027589 */ /* 0x000ee200000e0000 */
[----:B------:R-:W-:Y:S01]  /*0960*/  NOP ;  /* 0x0000000000007918 */ /* 0x000fe20000000000 */
[----:B---3--:R-:W-:-:S13]  /*0970*/  ISETP.NE.AND P0, PT, R2, 0x1, PT ;  /* 0x000000010200780c */ /* 0x008fda0003f05270 */
[----:B------:R-:W-:Y:S05]  /*0980*/  @P0 BRA `(.L_x_11) ;  /* 0x0000000000480947 */ /* 0x000fea0003800000 */
        /* <DEDUP_REMOVED lines=9> */
[----:B------:R-:W-:Y:S01]  /*0a20*/  USHF.L.U32 UR6, UR6, 0x1, URZ ;  /* 0x0000000106067899 */ /* 0x000fe200080006ff */
[----:B------:R-:W-:Y:S01]  /*0a30*/  ELECT P0, URZ, PT ;  /* 0x0000000000ff782f */ /* 0x000fe20003800000 */
[----:B---3--:R-:W-:Y:S01]  /*0a40*/  ULEA UR4, UR4, UR5, 0x18 ;  /* 0x0000000504047291 */ /* 0x008fe2000f8ec0ff */
[----:B------:R-:W3:Y:S11]  /*0a50*/  FENCE.VIEW.ASYNC.S ;  /* 0x00000000000073c6 */ /* 0x000ef60000000000 */
[----:B---3--:R3:W4:Y:S01]  /*0a60*/  SYNCS.EXCH.64 URZ, [UR4+0x180], UR8 ;  /* 0x0001800804ff75b2 */ /* 0x0087220008000100 */
[----:B------:R3:W1:Y:S01]  /*0a70*/  SYNCS.EXCH.64 URZ, [UR4+0x190], UR6 ;  /* 0x0001900604ff75b2 */ /* 0x0006620008000100 */
[----:B------:R3:W1:Y:S01]  /*0a80*/  SYNCS.EXCH.64 URZ, [UR4+0x188], UR8 ;  /* 0x0001880804ff75b2 */ /* 0x0006620008000100 */
[----:B------:R3:W1:Y:S01]  /*0a90*/  SYNCS.EXCH.64 URZ, [UR4+0x198], UR6 ;  /* 0x0001980604ff75b2 */ /* 0x0006620008000100 */
[----:B------:R-:W-:Y:S01]  /*0aa0*/  NOP ;  /* 0x0000000000007918 */ /* 0x000fe20000000000 */
.L_x_11:
[----:B------:R-:W2:Y:S01]  /*0ab0*/  SHFL.IDX PT, R2, R146, RZ, 0x1f ;  /* 0x00001fff92027589 */ /* 0x000ea200000e0000 */
[----:B------:R-:W-:Y:S01]  /*0ac0*/  NOP ;  /* 0x0000000000007918 */ /* 0x000fe20000000000 */
[----:B--2---:R-:W-:-:S13]  /*0ad0*/  ISETP.NE.AND P0, PT, R2, 0x3, PT ;  /* 0x000000030200780c */ /* 0x004fda0003f05270 */
[----:B------:R-:W-:Y:S05]  /*0ae0*/  @P0 BRA `(.L_x_12) ;  /* 0x0000000000300947 */ /* 0x000fea0003800000 */
[----:B---3--:R-:W2:Y:S01]  /*0af0*/  S2UR UR6, SR_CgaCtaId ;  /* 0x00000000000679c3 */ /* 0x008ea20000008800 */
[----:B------:R-:W-:Y:S01]  /*0b00*/  UMOV UR4, 0x400 ;  /* 0x0000040000047882 */ /* 0x000fe20000000000 */
[----:B------:R-:W-:Y:S01]  /*0b10*/  UMOV UR5, 0x20 ;  /* 0x0000002000057882 */ /* 0x000fe20000000000 */
[----:B------:R-:W-:Y:S01]  /*0b20*/  ELECT P0, URZ, PT ;  /* 0x0000000000ff782f */ /* 0x000fe20003800000 */
[----:B--2---:R-:W-:Y:S02]  /*0b30*/  ULEA UR6, UR6, UR4, 0x18 ;  /* 0x0000000406067291 */ /* 0x004fe4000f8ec0ff */
[----:B------:R-:W-:-:S04]  /*0b40*/  UIADD3 UR4, UPT, UPT, -UR5, 0x100000, URZ ;  /* 0x0010000005047890 */ /* 0x000fc8000fffe1ff */
[----:B------:R-:W-:Y:S02]  /*0b50*/  USHF.L.U32 UR5, UR4, 0xb, URZ ;  /* 0x0000000b04057899 */ /* 0x000fe400080006ff */
[----:B------:R-:W-:Y:S01]  /*0b60*/  USHF.L.U32 UR4, UR4, 0x1, URZ ;  /* 0x0000000104047899 */ /* 0x000fe200080006ff */
[----:B------:R-:W2:Y:S11]  /*0b70*/  FENCE.VIEW.ASYNC.S ;  /* 0x00000000000073c6 */ /* 0x000eb60000000000 */
[----:B--2---:R2:W3:Y:S01]  /*0b80*/  SYNCS.EXCH.64 URZ, [UR6+0x1a0], UR4 ;  /* 0x0001a00406ff75b2 */ /* 0x0044e20008000100 */
[----:B------:R2:W1:Y:S01]  /*0b90*/  SYNCS.EXCH.64 URZ, [UR6+0x1a8], UR4 ;  /* 0x0001a80406ff75b2 */ /* 0x0004620008000100 */
[----:B------:R-:W-:Y:S01]  /*0ba0*/  NOP ;  /* 0x0000000000007918 */ /* 0x000fe20000000000 */
.L_x_12:
[----:B------:R-:W4:Y:S01]  /*0bb0*/  SHFL.IDX PT, R2, R146, RZ, 0x1f ;  /* 0x00001fff92027589 */ /* 0x000f2200000e0000 */
[----:B------:R-:W-:Y:S01]  /*0bc0*/  NOP ;  /* 0x0000000000007918 */ /* 0x000fe20000000000 */
[----:B----4-:R-:W-:-:S13]  /*0bd0*/  ISETP.NE.AND P0, PT, R2, 0x4, PT ;  /* 0x000000040200780c */ /* 0x010fda0003f05270 */
[----:B------:R-:W-:Y:S05]  /*0be0*/  @P0 BRA `(.L_x_13) ;  /* 0x00000000004c0947 */ /* 0x000fea0003800000 */
[----:B--23--:R-:W2:Y:S01]  /*0bf0*/  S2UR UR6, SR_CgaCtaId ;  /* 0x00000000000679c3 */ /* 0x00cea20000008800 */
[----:B------:R-:W-:Y:S01]  /*0c00*/  UMOV UR4, 0x720 ;  /* 0x0000072000047882 */ /* 0x000fe20000000000 */
[----:B------:R-:W-:Y:S01]  /*0c10*/  UMOV UR5, 0x400 ;  /* 0x0000040000057882 */ /* 0x000fe20000000000 */
[----:B------:R-:W-:Y:S01]  /*0c20*/  USEL UR4, UR4, 0x620, UP3 ;  /* 0x0000062004047887 */ /* 0x000fe20009800000 */
[----:B------:R-:W-:Y:S01]  /*0c30*/  UMOV UR8, 0x1 ;  /* 0x0000000100087882 */ /* 0x000fe20000000000 */
[----:B------:R-:W-:Y:S01]  /*0c40*/  ELECT P0, URZ, PT ;  /* 0x0000000000ff782f */ /* 0x000fe20003800000 */
[----:B------:R-:W-:-:S04]  /*0c50*/  UIADD3 UR8, UPT, UPT, -UR8, 0x100000, URZ ;  /* 0x0010000008087890 */ /* 0x000fc8000fffe1ff */
[----:B------:R-:W-:Y:S02]  /*0c60*/  USHF.L.U32 UR9, UR8, 0xb, URZ ;  /* 0x0000000b08097899 */ /* 0x000fe400080006ff */
[----:B------:R-:W-:Y:S02]  /*0c70*/  USHF.L.U32 UR8, UR8, 0x1, URZ ;  /* 0x0000000108087899 */ /* 0x000fe400080006ff */
[----:B--2---:R-:W-:Y:S02]  /*0c80*/  ULEA UR6, UR6, UR5, 0x18 ;  /* 0x0000000506067291 */ /* 0x004fe4000f8ec0ff */
[----:B------:R-:W-:-:S04]  /*0c90*/  UIADD3 UR4, UPT, UPT, -UR4, 0x100000, URZ ;  /* 0x0010000004047890 */ /* 0x000fc8000fffe1ff */
[----:B------:R-:W-:Y:S02]  /*0ca0*/  USHF.L.U32 UR5, UR4, 0xb, URZ ;  /* 0x0000000b04057899 */ /* 0x000fe400080006ff */
[----:B------:R-:W-:Y:S01]  /*0cb0*/  USHF.L.U32 UR4, UR4, 0x1, URZ ;  /* 0x0000000104047899 */ /* 0x000fe200080006ff */
[----:B------:R-:W2:Y:S03]  /*0cc0*/  FENCE.VIEW.ASYNC.S ;  /* 0x00000000000073c6 */ /* 0x000ea60000000000 */
[----:B--2---:R4:W2:Y:S08]  /*0cd0*/  SYNCS.EXCH.64 URZ, [UR6+0x1b0], UR8 ;  /* 0x0001b00806ff75b2 */ /* 0x0048b00008000100 */
[----:B------:R4:W3:Y:S01]  /*0ce0*/  SYNCS.EXCH.64 URZ, [UR6+0x1c0], UR4 ;  /* 0x0001c00406ff75b2 */ /* 0x0008e20008000100 */
[----:B------:R4:W1:Y:S01]  /*0cf0*/  SYNCS.EXCH.64 URZ, [UR6+0x1b8], UR8 ;  /* 0x0001b80806ff75b2 */ /* 0x0008620008000100 */
[----:B------:R4:W1:Y:S02]  /*0d00*/  SYNCS.EXCH.64 URZ, [UR6+0x1c8], UR4 ;  /* 0x0001c80406ff75b2 */ /* 0x0008640008000100 */
[----:B----4-:R-:W-:Y:S01]  /*0d10*/  NOP ;  /* 0x0000000000007918 */ /* 0x010fe20000000000 */
.L_x_13:
[----:B------:R-:W4:Y:S01]  /*0d20*/  SHFL.IDX PT, R2, R146, RZ, 0x1f ;  /* 0x00001fff92027589 */ /* 0x000f2200000e0000 */
[----:B------:R-:W-:Y:S01]  /*0d30*/  NOP ;  /* 0x0000000000007918 */ /* 0x000fe20000000000 */
[----:B----4-:R-:W-:-:S13]  /*0d40*/  ISETP.NE.AND P0, PT, R2, 0x5, PT ;  /* 0x000000050200780c */ /* 0x010fda0003f05270 */
[----:B------:R-:W-:Y:S05]  /*0d50*/  @P0 BRA `(.L_x_14) ;  /* 0x0000000000580947 */ /* 0x000fea0003800000 */
[----:B--23--:R-:W2:Y:S01]  /*0d60*/  S2UR UR4, SR_CgaCtaId ;  /* 0x00000000000479c3 */ /* 0x00cea20000008800 */
        /* <DEDUP_REMOVED lines=10> */
[----:B--2---:R-:W-:Y:S01]  /*0e10*/  ULEA UR4, UR4, UR5, 0x18 ;  /* 0x0000000504047291 */ /* 0x004fe2000f8ec0ff */
[----:B------:R-:W2:Y:S11]  /*0e20*/  FENCE.VIEW.ASYNC.S ;  /* 0x00000000000073c6 */ /* 0x000eb60000000000 */
[----:B--2---:R4:W2:Y:S01]  /*0e30*/  SYNCS.EXCH.64 URZ, [UR4+0x1d0], UR8 ;  /* 0x0001d00804ff75b2 */ /* 0x0048a20008000100 */
[----:B------:R4:W3:Y:S01]  /*0e40*/  SYNCS.EXCH.64 URZ, [UR4+0x1f0], UR6 ;  /* 0x0001f00604ff75b2 */ /* 0x0008e20008000100 */
[----:B------:R4:W1:Y:S01]  /*0e50*/  SYNCS.EXCH.64 URZ, [UR4+0x1d8], UR8 ;  /* 0x0001d80804ff75b2 */ /* 0x0008620008000100 */
[----:B------:R4:W1:Y:S01]  /*0e60*/  SYNCS.EXCH.64 URZ, [UR4+0x1f8], UR6 ;  /* 0x0001f80604ff75b2 */ /* 0x0008620008000100 */
[----:B------:R4:W1:Y:S01]  /*0e70*/  SYNCS.EXCH.64 URZ, [UR4+0x1e0], UR8 ;  /* 0x0001e00804ff75b2 */ /* 0x0008620008000100 */
[----:B------:R4:W1:Y:S01]  /*0e80*/  SYNCS.EXCH.64 URZ, [UR4+0x200], UR6 ;  /* 0x0002000604ff75b2 */ /* 0x0008620008000100 */
[----:B------:R4:W1:Y:S01]  /*0e90*/  SYNCS.EXCH.64 URZ, [UR4+0x1e8], UR8 ;  /* 0x0001e80804ff75b2 */ /* 0x0008620008000100 */
[----:B------:R4:W1:Y:S02]  /*0ea0*/  SYNCS.EXCH.64 URZ, [UR4+0x208], UR6 ;  /* 0x0002080604ff75b2 */ /* 0x0008640008000100 */
[----:B----4-:R-:W-:Y:S01]  /*0eb0*/  NOP ;  /* 0x0000000000007918 */ /* 0x010fe20000000000 */
.L_x_14:
[----:B------:R-:W4:Y:S01]  /*0ec0*/  SHFL.IDX PT, R2, R146, RZ, 0x1f ;  /* 0x00001fff92027589 */ /* 0x000f2200000e0000 */
[----:B------:R-:W1:Y:S01]  /*0ed0*/  S2UR UR45, SR_CgaCtaId ;  /* 0x00000000002d79c3 */ /* 0x000e620000008800 */
[----:B------:R-:W-:Y:S01]  /*0ee0*/  NOP ;  /* 0x0000000000007918 */ /* 0x000fe20000000000 */
[----:B----4-:R-:W-:-:S13]  /*0ef0*/  ISETP.NE.AND P0, PT, R2, 0x3, PT ;  /* 0x000000030200780c */ /* 0x010fda0003f05270 */
[----:B-1----:R-:W-:Y:S05]  /*0f00*/  @P0 BRA `(.L_x_15) ;  /* 0x0000000000340947 */ /* 0x002fea0003800000 */
[----:B--23--:R-:W-:Y:S01]  /*0f10*/  UMOV UR4, 0x400 ;  /* 0x0000040000047882 */ /* 0x00cfe20000000000 */
[----:B------:R-:W-:Y:S01]  /*0f20*/  UMOV UR6, 0x20 ;  /* 0x0000002000067882 */ /* 0x000fe20000000000 */
[----:B------:R-:W-:Y:S02]  /*0f30*/  ULEA UR4, UR45, UR4, 0x18 ;  /* 0x000000042d047291 */ /* 0x000fe4000f8ec0ff */
[----:B------:R-:W-:-:S04]  /*0f40*/  UIADD3 UR6, UPT, UPT, -UR6, 0x100000, URZ ;  /* 0x0010000006067890 */ /* 0x000fc8000fffe1ff */
[----:B------:R-:W-:Y:S02]  /*0f50*/  USHF.L.U32 UR7, UR6, 0xb, URZ ;  /* 0x0000000b06077899 */ /* 0x000fe400080006ff */
[----:B------:R-:W-:Y:S01]  /*0f60*/  USHF.L.U32 UR6, UR6, 0x1, URZ ;  /* 0x0000000106067899 */ /* 0x000fe200080006ff */
[----:B------:R-:W-:Y:S01]  /*0f70*/  ELECT P0, URZ, PT ;  /* 0x0000000000ff782f */ /* 0x000fe20003800000 */
[----:B------:R-:W1:Y:S10]  /*0f80*/  FENCE.VIEW.ASYNC.S ;  /* 0x00000000000073c6 */ /* 0x000e740000000000 */
[----:B-1----:R1:W4:Y:S01]  /*0f90*/  SYNCS.EXCH.64 URZ, [UR4+0x210], UR6 ;  /* 0x0002100604ff75b2 */ /* 0x0023220008000100 */
[----:B------:R1:W2:Y:S01]  /*0fa0*/  SYNCS.EXCH.64 URZ, [UR4+0x220], UR6 ;  /* 0x0002200604ff75b2 */ /* 0x0002a20008000100 */
[----:B------:R1:W3:Y:S01]  /*0fb0*/  SYNCS.EXCH.64 URZ, [UR4+0x218], UR6 ;  /* 0x0002180604ff75b2 */ /* 0x0002e20008000100 */
[----:B------:R1:W1:Y:S01]  /*0fc0*/  SYNCS.EXCH.64 URZ, [UR4+0x228], UR6 ;  /* 0x0002280604ff75b2 */ /* 0x0002620008000100 */
[----:B------:R-:W-:Y:S01]  /*0fd0*/  NOP ;  /* 0x0000000000007918 */ /* 0x000fe20000000000 */
.L_x_15:
[----:B-123--:R-:W1:Y:S01]  /*0fe0*/  LDCU UR4, c[0x0][0x36c] ;  /* 0x00006d80ff0477ac */ /* 0x00ee620008000800 */
[----:B------:R-:W-:Y:S01]  /*0ff0*/  ISETP.NE.OR P3, PT, R0, 0x2, !P3 ;  /* 0x000000020000780c */ /* 0x000fe20005f65670 */
[----:B------:R-:W-:Y:S01]  /*1000*/  NOP ;  /* 0x0000000000007918 */ /* 0x000fe20000000000 */
[----:B------:R-:W-:Y:S01]  /*1010*/  LOP3.LUT R0, R158, 0x1f, RZ, 0xc0, !PT ;  /* 0x0000001f9e007812 */ /* 0x000fe200078ec0ff */
[----:B------:R-:W-:Y:S02]  /*1020*/  UISETP.NE.AND UP4, UPT, UR17, URZ, UPT ;  /* 0x000000ff1100728c */ /* 0x000fe4000bf85270 */
[----:B-1----:R-:W-:-:S09]  /*1030*/  UISETP.EQ.U32.AND UP5, UPT, UR4, 0x1, UPT ;  /* 0x000000010400788c */ /* 0x002fd2000bfa2070 */
[----:B------:R-:W-:Y:S05]  /*1040*/  BRA.U !UP5, `(.L_x_16) ;  /* 0x000000010d087547 */ /* 0x000fea000b800000 */
[----:B----4-:R-:W-:Y:S01]  /*1050*/  UCGABAR_ARV ;  /* 0x00000000000079c7 */ /* 0x010fe20008000000 */
[----:B------:R-:W-:Y:S05]  /*1060*/  BRA `(.L_x_17) ;  /* 0x0000000000047947 */ /* 0x000fea0003800000 */
.L_x_16:
[----:B----4-:R-:W-:Y:S01]  /*1070*/  NOP ;  /* 0x0000000000007918 */ /* 0x010fe20000000000 */
.L_x_17:
[----:B------:R-:W1:Y:S01]  /*1080*/  S2UR UR7, SR_CTAID.X ;  /* 0x00000000000779c3 */ /* 0x000e620000002500 */
[----:B------:R-:W-:-:S05]  /*1090*/  CS2R.32 R147, SR_CgaSize ;  /* 0x0000000000937805 */ /* 0x000fca0000008a00 */
[----:B------:R-:W-:-:S05]  /*10a0*/  IMAD R147, R147, -0xa0, RZ ;  /* 0xffffff6093937824 */ /* 0x000fca00078e02ff */
[----:B------:R-:W-:-:S14]  /*10b0*/  R2UR UR5, R147 ;  /* 0x00000000930572ca */ /* 0x000fdc00000e0000 */
[----:B------:R-:W2:Y:S01]  /*10c0*/  LDCU UR5, c[0x0][UR5+0x2b0] ;  /* 0x00005600050577ac */ /* 0x000ea20008000800 */
[----:B------:R-:W-:-:S05]  /*10d0*/  CS2R.32 R147, SR_CgaSize ;  /* 0x0000000000937805 */ /* 0x000fca0000008a00 */
[----:B------:R-:W-:-:S05]  /*10e0*/  IMAD R147, R147, -0xa0, RZ ;  /* 0xffffff6093937824 */ /* 0x000fca00078e02ff */
[----:B------:R-:W-:-:S14]  /*10f0*/  R2UR UR4, R147 ;  /* 0x00000000930472ca */ /* 0x000fdc00000e0000 */
[----:B------:R-:W3:Y:S01]  /*1100*/  LDCU UR4, c[0x0][UR4+0x2b4] ;  /* 0x00005680040477ac */ /* 0x000ee20008000800 */
[----:B------:R-:W4:Y:S01]  /*1110*/  S2UR UR8, SR_CTAID.Y ;  /* 0x00000000000879c3 */ /* 0x000f220000002600 */
[----:B------:R-:W-:-:S05]  /*1120*/  CS2R.32 R147, SR_CgaSize ;  /* 0x0000000000937805 */ /* 0x000fca0000008a00 */
[----:B------:R-:W-:-:S05]  /*1130*/  IMAD R147, R147, -0xa0, RZ ;  /* 0xffffff6093937824 */ /* 0x000fca00078e02ff */
[----:B------:R-:W-:-:S14]  /*1140*/  R2UR UR9, R147 ;  /* 0x00000000930972ca */ /* 0x000fdc00000e0000 */
[----:B------:R-:W3:Y:S01]  /*1150*/  LDCU UR9, c[0x0][UR9+0x2a0] ;  /* 0x00005400090977ac */ /* 0x000ee20008000800 */
[----:B------:R-:W3:Y:S01]  /*1160*/  LDCU UR21, c[0x0][0xb24] ;  /* 0x00016480ff1577ac */ /* 0x000ee20008000800 */
[----:B------:R-:W1:Y:S01]  /*1170*/  S2UR UR36, SR_CTAID.Z ;  /* 0x00000000002479c3 */ /* 0x000e620000002700 */
[----:B------:R-:W-:-:S05]  /*1180*/  CS2R.32 R147, SR_CgaSize ;  /* 0x0000000000937805 */ /* 0x000fca0000008a00 */
[----:B------:R-:W-:-:S05]  /*1190*/  IMAD R147, R147, -0xa0, RZ ;  /* 0xffffff6093937824 */ /* 0x000fca00078e02ff */
[----:B------:R-:W-:-:S14]  /*11a0*/  R2UR UR63, R147 ;  /* 0x00000000933f72ca */ /* 0x000fdc00000e0000 */
[----:B------:R-:W3:Y:S01]  /*11b0*/  LDCU UR63, c[0x0][UR63+0x2a4] ;  /* 0x000054803f3f77ac */ /* 0x000ee20008000800 */
[----:B------:R-:W3:Y:S01]  /*11c0*/  LDCU UR42, c[0x0][0xb24] ;  /* 0x00016480ff2a77ac */ /* 0x000ee20008000800 */
[----:B-1----:R-:W-:Y:S01]  /*11d0*/  I2FP.F32.U32 R3, UR7 ;  /* 0x0000000700037c45 */ /* 0x002fe20008201000 */
[----:B------:R-:W1:Y:S04]  /*11e0*/  LDCU UR28, c[0x0][0xb30] ;  /* 0x00016600ff1c77ac */ /* 0x000e680008000800 */
[----:B--2---:R-:W-:Y:S01]  /*11f0*/  FMUL R3, R3, UR5 ;  /* 0x0000000503037c20 */ /* 0x004fe20008400000 */
[----:B------:R-:W-:Y:S01]  /*1200*/  USHF.L.U32 UR26, UR45, 0x9, URZ ;  /* 0x000000092d1a7899 */ /* 0x000fe200080006ff */
[----:B----4-:R-:W-:Y:S01]  /*1210*/  I2FP.F32.U32 R2, UR8 ;  /* 0x0000000800027c45 */ /* 0x010fe20008201000 */
[----:B---3--:R-:W-:-:S03]  /*1220*/  UISETP.GE.AND UP2, UPT, UR21, 0x1, UPT ;  /* 0x000000011500788c */ /* 0x008fc6000bf46270 */
[----:B------:R-:W2:Y:S01]  /*1230*/  F2I.U32.TRUNC.NTZ R3, R3 ;  /* 0x0000000300037305 */ /* 0x000ea2000020f000 */
[----:B------:R-:W-:Y:S01]  /*1240*/  UMOV UR16, UR7 ;  /* 0x0000000700107c82 */ /* 0x000fe20008000000 */
[----:B------:R-:W-:Y:S01]  /*1250*/  FMUL R2, R2, UR4 ;  /* 0x0000000402027c20 */ /* 0x000fe20008400000 */
[----:B------:R-:W-:-:S05]  /*1260*/  UMOV UR20, UR8 ;  /* 0x0000000800147c82 */ /* 0x000fca0008000000 */
[----:B------:R-:W3:Y:S01]  /*1270*/  F2I.U32.TRUNC.NTZ R2, R2 ;  /* 0x0000000200027305 */ /* 0x000ee2000020f000 */
[----:B--2---:R-:W-:Y:S02]  /*1280*/  R2UR UR4, R3 ;  /* 0x00000000030472ca */ /* 0x004fe400000e0000 */
[----:B---3--:R-:W-:Y:S02]  /*1290*/  R2UR UR6, R2 ;  /* 0x00000000020672ca */ /* 0x008fe400000e0000 */
[----:B------:R-:W-:-:S09]  /*12a0*/  PRMT R2, RZ, 0x7610, R2 ;  /* 0x00007610ff027816 */ /* 0x000fd20000000002 */
[----:B------:R-:W-:-:S04]  /*12b0*/  UIADD3 UR5, UPT, UPT, -UR4, URZ, URZ ;  /* 0x000000ff04057290 */ /* 0x000fc8000fffe1ff */
[----:B------:R-:W-:Y:S02]  /*12c0*/  UIMAD UR5, UR9, UR5, UR7 ;  /* 0x00000005090572a4 */ /* 0x000fe4000f8e0207 */
[----:B------:R-:W-:-:S04]  /*12d0*/  UIADD3 UR4, UPT, UPT, -UR6, URZ, URZ ;  /* 0x000000ff06047290 */ /* 0x000fc8000fffe1ff */
[----:B------:R-:W-:Y:S01]  /*12e0*/  IMAD.U32 R147, RZ, RZ, UR5 ;  /* 0x00000005ff937e24 */ /* 0x000fe2000f8e00ff */
[----:B------:R-:W-:Y:S01]  /*12f0*/  UIMAD UR63, UR63, UR4, UR8 ;  /* 0x000000043f3f72a4 */ /* 0x000fe2000f8e0208 */
[----:B-1----:R-:W-:Y:S11]  /*1300*/  BRA.U UP4, `(.L_x_18) ;  /* 0x00000001047c7547 */ /* 0x002ff6000b800000 */
[----:B------:R-:W-:Y:S01]  /*1310*/  UISETP.NE.AND UP0, UPT, UR63, 0x1, UPT ;  /* 0x000000013f00788c */ /* 0x000fe2000bf05270 */
[----:B------:R-:W-:Y:S01]  /*1320*/  R2UR UR8, R147 ;  /* 0x00000000930872ca */ /* 0x000fe200000e0000 */
[----:B------:R-:W-:Y:S02]  /*1330*/  UISETP.NE.AND UP1, UPT, UR63, 0x2, UPT ;  /* 0x000000023f00788c */ /* 0x000fe4000bf25270 */
[----:B------:R-:W-:Y:S02]  /*1340*/  USEL UR5, URZ, 0x2, UP0 ;  /* 0x00000002ff057887 */ /* 0x000fe40008000000 */
[----:B------:R-:W-:Y:S02]  /*1350*/  UISETP.NE.AND UP0, UPT, UR63, 0x3, UPT ;  /* 0x000000033f00788c */ /* 0x000fe4000bf05270 */
[----:B------:R-:W-:Y:S02]  /*1360*/  USEL UR4, URZ, 0x4, UP1 ;  /* 0x00000004ff047887 */ /* 0x000fe40008800000 */
[----:B------:R-:W-:-:S02]  /*1370*/  UISETP.NE.AND UP1, UPT, UR63, 0x4, UPT ;  /* 0x000000043f00788c */ /* 0x000fc4000bf25270 */
[----:B------:R-:W-:Y:S02]  /*1380*/  USEL UR7, URZ, 0x8, UP0 ;  /* 0x00000008ff077887 */ /* 0x000fe40008000000 */
[----:B------:R-:W-:Y:S02]  /*1390*/  UISETP.NE.AND UP0, UPT, UR63, 0x5, UPT ;  /* 0x000000053f00788c */ /* 0x000fe4000bf05270 */
[----:B------:R-:W-:Y:S02]  /*13a0*/  USEL UR6, URZ, 0x10, UP1 ;  /* 0x00000010ff067887 */ /* 0x000fe40008800000 */
[----:B------:R-:W-:Y:S02]  /*13b0*/  UISETP.NE.AND UP1, UPT, UR63, 0x6, UPT ;  /* 0x000000063f00788c */ /* 0x000fe4000bf25270 */
[----:B------:R-:W-:Y:S02]  /*13c0*/  USEL UR11, URZ, 0x20, UP0 ;  /* 0x00000020ff0b7887 */ /* 0x000fe40008000000 */
[----:B------:R-:W-:-:S02]  /*13d0*/  UISETP.NE.AND UP0, UPT, UR63, 0x7, UPT ;  /* 0x000000073f00788c */ /* 0x000fc4000bf05270 */
[----:B------:R-:W-:Y:S02]  /*13e0*/  USEL UR12, URZ, 0x40, UP1 ;  /* 0x00000040ff0c7887 */ /* 0x000fe40008800000 */
[----:B------:R-:W-:Y:S02]  /*13f0*/  UISETP.NE.AND UP1, UPT, UR63, URZ, UPT ;  /* 0x000000ff3f00728c */ /* 0x000fe4000bf25270 */
[----:B------:R-:W-:Y:S02]  /*1400*/  USEL UR13, URZ, 0x80, UP0 ;  /* 0x00000080ff0d7887 */ /* 0x000fe40008000000 */
[----:B------:R-:W-:Y:S02]  /*1410*/  UISETP.NE.AND UP0, UPT, UR8, URZ, UPT ;  /* 0x000000ff0800728c */ /* 0x000fe4000bf05270 */
[----:B------:R-:W-:Y:S02]  /*1420*/  UISETP.EQ.OR UP1, UPT, UR8, URZ, !UP1 ;  /* 0x000000ff0800728c */ /* 0x000fe4000cf22670 */
[----:B------:R-:W-:-:S02]  /*1430*/  USEL UR9, UR5, 0x2, UP0 ;  /* 0x0000000205097887 */ /* 0x000fc40008000000 */
[----:B------:R-:W-:Y:S02]  /*1440*/  USEL UR4, UR4, 0x4, UP0 ;  /* 0x0000000404047887 */ /* 0x000fe40008000000 */
[----:B------:R-:W-:Y:S02]  /*1450*/  USEL UR5, URZ, 0x1, !UP1 ;  /* 0x00000001ff057887 */ /* 0x000fe4000c800000 */
[----:B------:R-:W-:Y:S02]  /*1460*/  USEL UR10, UR7, 0x8, UP0 ;  /* 0x00000008070a7887 */ /* 0x000fe40008000000 */
[----:B------:R-:W-:Y:S02]  /*1470*/  USEL UR8, UR6, 0x10, UP0 ;  /* 0x0000001006087887 */ /* 0x000fe40008000000 */
[----:B------:R-:W-:Y:S02]  /*1480*/  UIADD3 UR4, UPT, UPT, UR4, UR9, UR5 ;  /* 0x0000000904047290 */ /* 0x000fe4000fffe005 */
[----:B------:R-:W-:-:S02]  /*1490*/  USEL UR7, UR11, 0x20, UP0 ;  /* 0x000000200b077887 */ /* 0x000fc40008000000 */
[----:B------:R-:W-:Y:S02]  /*14a0*/  USEL UR6, UR12, 0x40, UP0 ;  /* 0x000000400c067887 */ /* 0x000fe40008000000 */
[----:B------:R-:W-:Y:S02]  /*14b0*/  UIADD3 UR4, UPT, UPT, UR8, UR10, UR4 ;  /* 0x0000000a08047290 */ /* 0x000fe4000fffe004 */
[----:B------:R-:W-:Y:S02]  /*14c0*/  USEL UR5, UR13, 0x80, UP0 ;  /* 0x000000800d057887 */ /* 0x000fe40008000000 */
[----:B------:R-:W-:-:S04]  /*14d0*/  UIADD3 UR4, UPT, UPT, UR6, UR7, UR4 ;  /* 0x0000000706047290 */ /* 0x000fc8000fffe004 */
[----:B------:R-:W-:-:S06]  /*14e0*/  UIADD3 UR4, UPT, UPT, UR4, UR5, URZ ;  /* 0x0000000504047290 */ /* 0x000fcc000fffe0ff */
[----:B------:R-:W-:Y:S02]  /*14f0*/  MOV R2, UR4 ;  /* 0x0000000400027c02 */ /* 0x000fe40008000f00 */
.L_x_18:
[----:B------:R-:W-:Y:S05]  /*1500*/  BRA.U !UP2, `(.L_x_19) ;  /* 0x000000010ad47547 */ /* 0x000fea000b800000 */
[----:B------:R-:W1:Y:S01]  /*1510*/  LDCU.128 UR12, c[0x0][0xb10] ;  /* 0x00016200ff0c77ac */ /* 0x000e620008000c00 */
[----:B------:R-:W2:Y:S01]  /*1520*/  LDCU UR6, c[0x0][0x370] ;  /* 0x00006e00ff0677ac */ /* 0x000ea20008000800 */
[----:B------:R-:W3:Y:S01]  /*1530*/  LDCU UR5, c[0x0][0x374] ;  /* 0x00006e80ff0577ac */ /* 0x000ee20008000800 */
[----:B------:R-:W4:Y:S01]  /*1540*/  LDCU UR27, c[0x0][0xb0c] ;  /* 0x00016180ff1b77ac */ /* 0x000f220008000800 */
[----:B------:R-:W4:Y:S01]  /*1550*/  LDCU UR4, c[0x0][0xb20] ;  /* 0x00016400ff0477ac */ /* 0x000f220008000800 */
[----:B------:R-:W4:Y:S01]  /*1560*/  LDCU.64 UR8, c[0x0][0xb28] ;  /* 0x00016500ff0877ac */ /* 0x000f220008000a00 */
[----:B-1----:R-:W-:Y:S02]  /*1570*/  UISETP.NE.AND UP0, UPT, UR14, 0x1, UPT ;  /* 0x000000010e00788c */ /* 0x002fe4000bf05270 */
[----:B---3--:R-:W-:Y:S02]  /*1580*/  UIMAD.WIDE.U32 UR10, UR5, UR15, URZ ;  /* 0x0000000f050a72a5 */ /* 0x008fe4000f8e00ff */
[----:B--2---:R-:W-:-:S02]  /*1590*/  UIMAD.WIDE.U32 UR22, UR6, UR12, URZ ;  /* 0x0000000c061672a5 */ /* 0x004fc4000f8e00ff */
[----:B----4-:R-:W-:Y:S02]  /*15a0*/  UISETP.NE.AND UP1, UPT, UR27, 0x1, UPT ;  /* 0x000000011b00788c */ /* 0x010fe4000bf25270 */
[----:B------:R-:W-:Y:S01]  /*15b0*/  UISETP.NE.AND UP2, UPT, UR21, 0x1, UPT ;  /* 0x000000011500788c */ /* 0x000fe2000bf45270 */
[----:B------:R-:W-:Y:S02]  /*15c0*/  UMOV UR10, UR11 ;  /* 0x0000000b000a7c82 */ /* 0x000fe40008000000 */
[----:B------:R-:W-:Y:S01]  /*15d0*/  UMOV UR22, UR23 ;  /* 0x0000001700167c82 */ /* 0x000fe20008000000 */
[----:B------:R-:W-:Y:S02]  /*15e0*/  @UP0 USHF.R.U32.HI UR5, URZ, UR4, UR10 ;  /* 0x00000004ff050299 */ /* 0x000fe4000801160a */
[----:B------:R-:W-:Y:S02]  /*15f0*/  UIMAD.WIDE.U32 UR24, UR20, UR15, URZ ;  /* 0x0000000f141872a5 */ /* 0x000fe4000f8e00ff */
[----:B------:R-:W-:-:S02]  /*1600*/  UIMAD.WIDE.U32 UR10, UR5, UR8, URZ ;  /* 0x00000008050a72a5 */ /* 0x000fc4000f8e00ff */
[----:B------:R-:W-:Y:S02]  /*1610*/  @UP1 USHF.R.U32.HI UR6, URZ, UR13, UR22 ;  /* 0x0000000dff061299 */ /* 0x000fe40008011616 */
[----:B------:R-:W-:Y:S02]  /*1620*/  UIMAD.WIDE.U32 UR18, UR16, UR12, URZ ;  /* 0x0000000c101272a5 */ /* 0x000fe4000f8e00ff */
[----:B------:R-:W-:Y:S01]  /*1630*/  UIMAD.WIDE.U32 UR22, UR6, UR8, URZ ;  /* 0x00000008061672a5 */ /* 0x000fe2000f8e00ff */
[----:B------:R-:W-:Y:S01]  /*1640*/  UMOV UR24, UR25 ;  /* 0x0000001900187c82 */ /* 0x000fe20008000000 */
[----:B------:R-:W-:Y:S01]  /*1650*/  UMOV UR10, UR11 ;  /* 0x0000000b000a7c82 */ /* 0x000fe20008000000 */
[----:B------:R-:W-:Y:S02]  /*1660*/  USHF.R.U32.HI UR24, URZ, UR4, UR24 ;  /* 0x00000004ff187299 */ /* 0x000fe40008011618 */
[----:B------:R-:W-:Y:S02]  /*1670*/  @UP2 USHF.R.U32.HI UR5, URZ, UR9, UR10 ;  /* 0x00000009ff052299 */ /* 0x000fe4000801160a */
[----:B------:R-:W-:Y:S01]  /*1680*/  UMOV UR7, UR23 ;  /* 0x0000001700077c82 */ /* 0x000fe20008000000 */
[----:B------:R-:W-:Y:S01]  /*1690*/  UMOV UR18, UR19 ;  /* 0x0000001300127c82 */ /* 0x000fe20008000000 */
[----:B------:R-:W-:-:S02]  /*16a0*/  @UP2 USHF.R.U32.HI UR6, URZ, UR9, UR7 ;  /* 0x00000009ff062299 */ /* 0x000fc40008011607 */
[----:B------:R-:W-:Y:S02]  /*16b0*/  USHF.R.U32.HI UR13, URZ, UR13, UR18 ;  /* 0x0000000dff0d7299 */ /* 0x000fe40008011612 */
[----:B------:R-:W-:Y:S02]  /*16c0*/  USEL UR4, UR20, UR24, !UP0 ;  /* 0x0000001814047287 */ /* 0x000fe4000c000000 */
[----:B------:R-:W-:Y:S02]  /*16d0*/  UIMAD UR7, UR5, UR21, URZ ;  /* 0x00000015050772a4 */ /* 0x000fe4000f8e02ff */
[----:B------:R-:W-:Y:S02]  /*16e0*/  USEL UR5, UR16, UR13, !UP1 ;  /* 0x0000000d10057287 */ /* 0x000fe4000c800000 */
[----:B------:R-:W-:Y:S02]  /*16f0*/  UIMAD UR12, UR6, UR21, URZ ;  /* 0x00000015060c72a4 */ /* 0x000fe4000f8e02ff */
[----:B------:R-:W-:-:S02]  /*1700*/  UISETP.GE.AND UP0, UPT, UR4, UR7, UPT ;  /* 0x000000070400728c */ /* 0x000fc4000bf06270 */
[----:B------:R-:W-:Y:S02]  /*1710*/  UIMAD.WIDE.U32 UR10, UR4, UR8, URZ ;  /* 0x00000008040a72a5 */ /* 0x000fe4000f8e00ff */
[----:B------:R-:W-:Y:S02]  /*1720*/  UISETP.GE.OR UP0, UPT, UR5, UR12, UP0 ;  /* 0x0000000c0500728c */ /* 0x000fe40008706670 */
[----:B------:R-:W-:Y:S02]  /*1730*/  UIMAD.WIDE.U32 UR12, UR5, UR8, URZ ;  /* 0x00000008050c72a5 */ /* 0x000fe4000f8e00ff */
[----:B------:R-:W-:Y:S01]  /*1740*/  UIADD3 UR10, UPT, UPT, -UR4, URZ, URZ ;  /* 0x000000ff040a7290 */ /* 0x000fe2000fffe1ff */
[----:B------:R-:W-:Y:S01]  /*1750*/  UMOV UR8, UR11 ;  /* 0x0000000b00087c82 */ /* 0x000fe20008000000 */
[----:B------:R-:W-:Y:S02]  /*1760*/  UIADD3 UR11, UPT, UPT, -UR5, URZ, URZ ;  /* 0x000000ff050b7290 */ /* 0x000fe4000fffe1ff */
[----:B------:R-:W-:-:S03]  /*1770*/  USHF.R.U32.HI UR8, URZ, UR9, UR8 ;  /* 0x00000009ff087299 */ /* 0x000fc60008011608 */
[----:B------:R-:W-:Y:S01]  /*1780*/  @!UP0 UMOV UR7, UR13 ;  /* 0x0000000d00078c82 */ /* 0x000fe20008000000 */
[----:B------:R-:W-:Y:S02]  /*1790*/  UIMAD UR20, UR14, UR10, UR20 ;  /* 0x0000000a0e1472a4 */ /* 0x000fe4000f8e0214 */
[----:B------:R-:W-:Y:S02]  /*17a0*/  USEL UR8, UR4, UR8, !UP2 ;  /* 0x0000000804087287 */ /* 0x000fe4000d000000 */
[----:B------:R-:W-:Y:S02]  /*17b0*/  @!UP0 USHF.R.U32.HI UR7, URZ, UR9, UR7 ;  /* 0x00000009ff078299 */ /* 0x000fe40008011607 */
[----:B------:R-:W-:Y:S02]  /*17c0*/  UIADD3 UR9, UPT, UPT, -UR8, URZ, URZ ;  /* 0x000000ff08097290 */ /* 0x000fe4000fffe1ff */
[----:B------:R-:W-:Y:S02]  /*17d0*/  @!UP0 USEL UR7, UR5, UR7, !UP2 ;  /* 0x0000000705078287 */ /* 0x000fe4000d000000 */
[----:B------:R-:W-:-:S02]  /*17e0*/  UIMAD UR9, UR21, UR9, UR4 ;  /* 0x00000009150972a4 */ /* 0x000fc4000f8e0204 */
[----:B------:R-:W-:Y:S02]  /*17f0*/  @!UP0 UIADD3 UR8, UPT, UPT, UR8, -UR7, URZ ;  /* 0x8000000708088290 */ /* 0x000fe4000fffe0ff */
[----:B------:R-:W-:Y:S02]  /*1800*/  @!UP0 UIMAD UR6, UR9, UR6, UR7 ;  /* 0x00000006090682a4 */ /* 0x000fe4000f8e0207 */
[----:B------:R-:W-:Y:S02]  /*1810*/  @!UP0 UIMAD UR4, UR8, UR21, UR5 ;  /* 0x00000015080482a4 */ /* 0x000fe4000f8e0205 */
[----:B------:R-:W-:Y:S02]  /*1820*/  UIMAD UR16, UR27, UR11, UR16 ;  /* 0x0000000b1b1072a4 */ /* 0x000fe4000f8e0210 */
[----:B------:R-:W-:Y:S01]  /*1830*/  UIMAD UR20, UR4, UR14, UR20 ;  /* 0x0000000e041472a4 */ /* 0x000fe2000f8e0214 */
[----:B------:R-:W-:Y:S02]  /*1840*/  @!UP0 UMOV UR5, UR6 ;  /* 0x0000000600058c82 */ /* 0x000fe40008000000 */
[----:B------:R-:W-:-:S12]  /*1850*/  UIMAD UR16, UR5, UR27, UR16 ;  /* 0x0000001b051072a4 */ /* 0x000fd8000f8e0210 */
.L_x_19:
[----:B------:R-:W-:Y:S02]  /*1860*/  UISETP.NE.AND UP1, UPT, UR28, 0x1, UPT ;  /* 0x000000011c00788c */ /* 0x000fe4000bf25270 */
[----:B------:R-:W-:Y:S02]  /*1870*/  UISETP.NE.AND UP0, UPT, UR17, 0x2, UPT ;  /* 0x000000021100788c */ /* 0x000fe4000bf05270 */
[----:B------:R-:W-:-:S05]  /*1880*/  ULOP3.LUT UR21, UR26, 0xe00, URZ, 0xc0, !UPT ;  /* 0x00000e001a157892 */ /* 0x000fca000f8ec0ff */
[----:B------:R-:W-:Y:S07]  /*1890*/  BRA.U UP1, `(.L_x_20) ;  /* 0x0000000101447547 */ /* 0x000fee000b800000 */
[----:B------:R-:W1:Y:S01]  /*18a0*/  LDCU.128 UR8, c[0x0][0xb10] ;  /* 0x00016200ff0877ac */ /* 0x000e620008000c00 */
[----:B------:R-:W2:Y:S01]  /*18b0*/  LDCU UR12, c[0x0][0xb0c] ;  /* 0x00016180ff0c77ac */ /* 0x000ea20008000800 */
[----:B------:R-:W3:Y:S01]  /*18c0*/  LDCU UR13, c[0x0][0xb20] ;  /* 0x00016400ff0d77ac */ /* 0x000ee20008000800 */
[----:B-1----:R-:W-:Y:S02]  /*18d0*/  UIMAD.WIDE.U32 UR6, UR16, UR8, URZ ;  /* 0x00000008100672a5 */ /* 0x002fe4000f8e00ff */
[----:B------:R-:W-:Y:S02]  /*18e0*/  UIMAD.WIDE.U32 UR4, UR20, UR11, URZ ;  /* 0x0000000b140472a5 */ /* 0x000fe4000f8e00ff */
[----:B--2---:R-:W-:Y:S02]  /*18f0*/  UISETP.NE.AND UP2, UPT, UR12, 0x1, UPT ;  /* 0x000000010c00788c */ /* 0x004fe4000bf45270 */
[----:B------:R-:W-:Y:S01]  /*1900*/  UISETP.NE.AND UP1, UPT, UR10, 0x1, UPT ;  /* 0x000000010a00788c */ /* 0x000fe2000bf25270 */
[----:B------:R-:W-:-:S02]  /*1910*/  UMOV UR6, UR7 ;  /* 0x0000000700067c82 */ /* 0x000fc40008000000 */
[----:B------:R-:W-:Y:S01]  /*1920*/  UMOV UR4, UR5 ;  /* 0x0000000500047c82 */ /* 0x000fe20008000000 */
[----:B------:R-:W-:Y:S02]  /*1930*/  USHF.R.U32.HI UR6, URZ, UR9, UR6 ;  /* 0x00000009ff067299 */ /* 0x000fe40008011606 */
[----:B---3--:R-:W-:Y:S02]  /*1940*/  USHF.R.U32.HI UR4, URZ, UR13, UR4 ;  /* 0x0000000dff047299 */ /* 0x008fe40008011604 */
[----:B------:R-:W-:Y:S02]  /*1950*/  USEL UR5, UR16, UR6, !UP2 ;  /* 0x0000000610057287 */ /* 0x000fe4000d000000 */
[----:B------:R-:W-:-:S04]  /*1960*/  USEL UR4, UR20, UR4, !UP1 ;  /* 0x0000000414047287 */ /* 0x000fc8000c800000 */
[----:B------:R-:W-:Y:S02]  /*1970*/  UIADD3 UR6, UPT, UPT, UR5, -UR4, URZ ;  /* 0x8000000405067290 */ /* 0x000fe4000fffe0ff */
[----:B------:R-:W-:Y:S02]  /*1980*/  UIADD3 UR4, UPT, UPT, -UR5, UR4, URZ ;  /* 0x0000000405047290 */ /* 0x000fe4000fffe1ff */
[----:B------:R-:W-:Y:S02]  /*1990*/  UIMAD UR20, UR6, UR10, UR20 ;  /* 0x0000000a061472a4 */ /* 0x000fe4000f8e0214 */
[----:B------:R-:W-:-:S12]  /*19a0*/  UIMAD UR16, UR4, UR12, UR16 ;  /* 0x0000000c041072a4 */ /* 0x000fd8000f8e0210 */
.L_x_20:
[----:B------:R-:W-:Y:S05]  /*19b0*/  BRA.U !UP5, `(.L_x_21) ;  /* 0x000000010d0c7547 */ /* 0x000fea000b800000 */
[----:B------:R-:W-:Y:S01]  /*19c0*/  UCGABAR_WAIT ;  /* 0x0000000000007dc7 */ /* 0x000fe20008000000 */
[----:B------:R-:W-:Y:S01]  /*19d0*/  CCTL.IVALL ;  /* 0x00000000ff00798f */ /* 0x000fe20002000000 */
[----:B------:R-:W-:Y:S05]  /*19e0*/  BRA `(.L_x_22) ;  /* 0x0000000000047947 */ /* 0x000fea0003800000 */
.L_x_21:
[----:B------:R-:W-:Y:S06]  /*19f0*/  BAR.SYNC.DEFER_BLOCKING 0x0 ;  /* 0x0000000000007b1d */ /* 0x000fec0000010000 */
.L_x_22:
[----:B------:R-:W-:Y:S05]  /*1a00*/  BRA.U UP0, `(.L_x_23) ;  /* 0x0000001d00907547 */ /* 0x000fea000b800000 */
[----:B------:R-:W1:Y:S01]  /*1a10*/  LDCU UR6, c[0x0][0x38c] ;  /* 0x00007180ff0677ac */ /* 0x000e620008000800 */
[----:B------:R-:W-:Y:S01]  /*1a20*/  PLOP3.LUT P1, PT, PT, PT, UP3, 0x80, 0x8 ;  /* 0x000000000008781c */ /* 0x000fe20003f2f038 */
[----:B------:R-:W-:Y:S01]  /*1a30*/  IMAD.MOV.U32 R12, RZ, RZ, 0x1 ;  /* 0x00000001ff0c7424 */ /* 0x000fe200078e00ff */
[----:B------:R-:W-:Y:S01]  /*1a40*/  ISETP.EQ.OR P2, PT, R0, RZ, P3 ;  /* 0x000000ff0000720c */ /* 0x000fe20001f42670 */
[----:B------:R-:W-:Y:S01]  /*1a50*/  UISETP.NE.AND UP1, UPT, UR17, URZ, UPT ;  /* 0x000000ff1100728c */ /* 0x000fe2000bf25270 */
[----:B------:R-:W-:Y:S02]  /*1a60*/  PLOP3.LUT P1, PT, P1, PT, PT, 0x8, 0x80 ;  /* 0x000000000080781c */ /* 0x000fe40000f2e170 */
[----:B------:R-:W-:Y:S01]  /*1a70*/  CS2R R10, SRZ ;  /* 0x00000000000a7805 */ /* 0x000fe2000001ff00 */
[----:B------:R-:W-:Y:S01]  /*1a80*/  IMAD.MOV.U32 R9, RZ, RZ, RZ ;  /* 0x000000ffff097224 */ /* 0x000fe200078e00ff */
[----:B------:R-:W2:Y:S01]  /*1a90*/  LDCU UR39, c[0x0][0x370] ;  /* 0x00006e00ff2777ac */ /* 0x000ea20008000800 */
[----:B------:R-:W-:Y:S01]  /*1aa0*/  IMAD.MOV.U32 R8, RZ, RZ, 0x1 ;  /* 0x00000001ff087424 */ /* 0x000fe200078e00ff */
[----:B------:R-:W3:Y:S01]  /*1ab0*/  LDCU.64 UR28, c[0x0][0x348] ;  /* 0x00006900ff1c77ac */ /* 0x000ee20008000a00 */
[----:B------:R-:W-:-:S02]  /*1ac0*/  USHF.R.U32.HI UR44, URZ, 0x5, UR21 ;  /* 0x00000005ff2c7899 */ /* 0x000fc40008011615 */
[----:B-1----:R-:W-:Y:S02]  /*1ad0*/  UIADD3 UR5, UPT, UPT, UR6, 0x1f, URZ ;  /* 0x0000001f06057890 */ /* 0x002fe4000fffe0ff */
[----:B------:R-:W-:Y:S02]  /*1ae0*/  UIADD3 UR46, UPT, UPT, UR6, 0x3e, URZ ;  /* 0x0000003e062e7890 */ /* 0x000fe4000fffe0ff */
[----:B------:R-:W-:Y:S01]  /*1af0*/  USHF.R.S32.HI UR4, URZ, 0x1f, UR5 ;  /* 0x0000001fff047899 */ /* 0x000fe20008011405 */
[----:B------:R-:W1:Y:S03]  /*1b00*/  LDCU UR38, c[0x0][0x374] ;  /* 0x00006e80ff2677ac */ /* 0x000e660008000800 */
[----:B------:R-:W-:Y:S02]  /*1b10*/  ULEA.HI UR4, UR4, UR5, URZ, 0x5 ;  /* 0x0000000504047291 */ /* 0x000fe4000f8f28ff */
[----:B------:R-:W-:-:S02]  /*1b20*/  USEL UR25, UR37, 0x2, UP1 ;  /* 0x0000000225197887 */ /* 0x000fc40008800000 */
[----:B------:R-:W-:Y:S02]  /*1b30*/  USHF.R.S32.HI UR41, URZ, 0x5, UR4 ;  /* 0x00000005ff297899 */ /* 0x000fe40008011404 */
[----:B------:R-:W-:Y:S02]  /*1b40*/  UIADD3 UR4, UPT, UPT, UR6, -0x1, URZ ;  /* 0xffffffff06047890 */ /* 0x000fe4000fffe0ff */
[----:B------:R-:W-:Y:S02]  /*1b50*/  UISETP.LT.U32.AND UP0, UPT, UR41, 0x18, UPT ;  /* 0x000000182900788c */ /* 0x000fe4000bf01070 */
[----:B------:R-:W-:Y:S02]  /*1b60*/  UISETP.GE.U32.AND UP2, UPT, UR4, -0x3f, UPT ;  /* 0xffffffc10400788c */ /* 0x000fe4000bf46070 */
[----:B------:R-:W-:Y:S01]  /*1b70*/  USEL UR40, UR41, 0x18, UP0 ;  /* 0x0000001829287887 */ /* 0x000fe20008000000 */
[----:B------:R-:W-:-:S03]  /*1b80*/  UMOV UR5, URZ ;  /* 0x000000ff00057c82 */ /* 0x000fc60008000000 */
[----:B------:R-:W-:Y:S02]  /*1b90*/  UIADD3 UR24, UPT, UPT, UR40, -0x1, URZ ;  /* 0xffffffff28187890 */ /* 0x000fe4000fffe0ff */
[----:B------:R-:W-:-:S03]  /*1ba0*/  UIADD3 UR43, UPT, UPT, UR41, -UR40, URZ ;  /* 0x80000028292b7290 */ /* 0x000fc6000fffe0ff */
[----:B------:R-:W-:-:S04]  /*1bb0*/  @UP2 UIADD3 UR24, UPT, UPT, UR40, URZ, URZ ;  /* 0x000000ff28182290 */ /* 0x000fc8000fffe0ff */
[----:B-123--:R-:W-:-:S12]  /*1bc0*/  UIADD3 UR24, UPT, UPT, UR24, 0x1, URZ ;  /* 0x0000000118187890 */ /* 0x00efd8000fffe0ff */
.L_x_43:
[----:B------:R-:W-:Y:S01]  /*1bd0*/  UISETP.NE.AND UP0, UPT, UR45, URZ, UPT ;  /* 0x000000ff2d00728c */ /* 0x000fe2000bf05270 */
[----:B-1----:R-:W1:Y:S08]  /*1be0*/  S2UR UR45, SR_CgaCtaId ;  /* 0x00000000002d79c3 */ /* 0x002e700000008800 */
[----:B------:R-:W-:Y:S05]  /*1bf0*/  BRA.U UP0, `(.L_x_24) ;  /* 0x0000000100347547 */ /* 0x000fea000b800000 */
[----:B------:R-:W2:Y:S01]  /*1c00*/  S2R R0, SR_CgaCtaId ;  /* 0x0000000000007919 */ /* 0x000ea20000008800 */
[----:B------:R-:W-:Y:S02]  /*1c10*/  MOV R3, 0x400 ;  /* 0x0000040000037802 */ /* 0x000fe40000000f00 */
[----:B------:R-:W-:Y:S02]  /*1c20*/  SHF.L.U32 R2, R8, 0x1f, RZ ;  /* 0x0000001f08027819 */ /* 0x000fe400000006ff */
[----:B--2---:R-:W-:-:S05]  /*1c30*/  LEA R0, R0, R3, 0x18 ;  /* 0x0000000300007211 */ /* 0x004fca00078ec0ff */
[----:B------:R-:W-:-:S04]  /*1c40*/  IMAD R3, R9, 0x8, R0 ;  /* 0x0000000809037824 */ /* 0x000fc800078e0200 */
[----:B------:R-:W2:Y:S02]  /*1c50*/  SYNCS.PHASECHK.TRANS64.TRYWAIT P0, [R3+URZ+0x220], R2 ;  /* 0x00022002030075a7 */ /* 0x000ea400080011ff */
[----:B--2---:R-:W-:Y:S05]  /*1c60*/  @!P0 BRA `(.L_x_25) ;  /* 0x0000007800c08947 */ /* 0x004fea0003800000 */
.L_x_133:
[----:B------:R-:W-:Y:S01]  /*1c70*/  VIADD R9, R9, 0x1 ;  /* 0x0000000109097836 */ /* 0x000fe20000000000 */
[----:B------:R2:W-:Y:S04]  /*1c80*/  SYNCS.ARRIVE.TRANS64.A1T0 RZ, [R3+URZ+0x210], RZ ;  /* 0x000210ff03ff79a7 */ /* 0x0005e800081000ff */
[----:B------:R-:W-:-:S04]  /*1c90*/  ISETP.NE.AND P0, PT, R9, 0x2, PT ;  /* 0x000000020900780c */ /* 0x000fc80003f05270 */
[----:B------:R-:W-:Y:S02]  /*1ca0*/  SEL R9, R9, RZ, P0 ;  /* 0x000000ff09097207 */ /* 0x000fe40000000000 */
[----:B--2---:R-:W-:-:S04]  /*1cb0*/  SEL R3, RZ, 0x1, P0 ;  /* 0x00000001ff037807 */ /* 0x004fc80000000000 */
[----:B------:R-:W-:-:S07]  /*1cc0*/  LOP3.LUT R8, R8, R3, RZ, 0x3c, !PT ;  /* 0x0000000308087212 */ /* 0x000fce00078e3cff */
.L_x_24:
[----:B------:R-:W-:Y:S01]  /*1cd0*/  UMOV UR6, 0x400 ;  /* 0x0000040000067882 */ /* 0x000fe20000000000 */
[----:B------:R-:W-:Y:S01]  /*1ce0*/  SHF.L.U32 R0, R12, 0x1f, RZ ;  /* 0x0000001f0c007819 */ /* 0x000fe200000006ff */
[----:B-1----:R-:W-:Y:S02]  /*1cf0*/  ULEA UR6, UR45, UR6, 0x18 ;  /* 0x000000062d067291 */ /* 0x002fe4000f8ec0ff */
[----:B------:R-:W-:Y:S02]  /*1d00*/  UISETP.GE.U32.AND UP0, UPT, UR46, 0x3f, UPT ;  /* 0x0000003f2e00788c */ /* 0x000fe4000bf06070 */
[----:B------:R-:W-:Y:S02]  /*1d10*/  ULEA UR4, UR5, UR6, 0x3 ;  /* 0x0000000605047291 */ /* 0x000fe4000f8e18ff */
[----:B------:R-:W-:Y:S02]  /*1d20*/  USHF.L.U32 UR11, UR20, 0x7, URZ ;  /* 0x00000007140b7899 */ /* 0x000fe400080006ff */
[----:B------:R-:W-:Y:S01]  /*1d30*/  ULEA UR35, UR16, UR44, 0x7 ;  /* 0x0000002c10237291 */ /* 0x000fe2000f8e38ff */
[----:B------:R-:W-:-:S04]  /*1d40*/  UMOV UR13, URZ ;  /* 0x000000ff000d7c82 */ /* 0x000fc80008000000 */
[----:B------:R1:W2:Y:S01]  /*1d50*/  SYNCS.PHASECHK.TRANS64.TRYWAIT P0, [UR4+0xc0], R0 ;  /* 0x0000c000ff0075a7 */ /* 0x0002a20008001104 */
[----:B------:R-:W-:Y:S06]  /*1d60*/  BRA.U !UP0, `(.L_x_26) ;  /* 0x0000000108bc7547 */ /* 0x000fec000b800000 */
[----:B------:R-:W-:Y:S01]  /*1d70*/  UMOV UR7, URZ ;  /* 0x000000ff00077c82 */ /* 0x000fe20008000000 */
[----:B------:R-:W-:-:S05]  /*1d80*/  UMOV UR4, UR5 ;  /* 0x0000000500047c82 */ /* 0x000fca0008000000 */
.L_x_32:
[----:B------:R-:W-:Y:S01]  /*1d90*/  ULEA UR33, UR4, UR6, 0x3 ;  /* 0x0000000604217291 */ /* 0x000fe2000f8e18ff */
[----:B--2---:R-:W-:Y:S01]  /*1da0*/  @!P3 MOV R2, 0x2000 ;  /* 0x000020000002b802 */ /* 0x004fe20000000f00 */
[----:B--2-4-:R-:W-:Y:S10]  /*1db0*/  @P0 BRA `(.L_x_27) ;  /* 0x00000000000c0947 */ /* 0x014ff40003800000 */
[----:B------:R-:W-:-:S04]  /*1dc0*/  SHF.L.U32 R3, R12, 0x1f, RZ ;  /* 0x0000001f0c037819 */ /* 0x000fc800000006ff */
[----:B------:R-:W2:Y:S02]  /*1dd0*/  SYNCS.PHASECHK.TRANS64.TRYWAIT P0, [UR33+0xc0], R3 ;  /* 0x0000c003ff0075a7 */ /* 0x000ea40008001121 */
[----:B--2---:R-:W-:Y:S05]  /*1de0*/  @!P0 BRA `(.L_x_28) ;  /* 0x0000007800748947 */ /* 0x004fea0003800000 */
.L_x_27:
[----:B------:R2:W-:Y:S01]  /*1df0*/  @!P3 SYNCS.ARRIVE.TRANS64 RZ, [UR33], R2 ;  /* 0x00000002ffffb9a7 */ /* 0x0005e20008000021 */
[----:B------:R-:W-:-:S04]  /*1e00*/  ULOP3.LUT UR5, UR25, 0x2, URZ, 0xfc, !UPT ;  /* 0x0000000219057892 */ /* 0x000fc8000f8efcff */
[----:B------:R-:W-:-:S09]  /*1e10*/  UISETP.NE.AND UP0, UPT, UR5, 0x2, UPT ;  /* 0x000000020500788c */ /* 0x000fd2000bf05270 */
[----:B------:R-:W-:Y:S05]  /*1e20*/  BRA.U UP0, `(.L_x_29) ;  /* 0x0000000100047547 */ /* 0x000fea000b800000 */
[----:B------:R-:W-:Y:S05]  /*1e30*/  BPT.TRAP 0x1 ;  /* 0x000000040000795c */ /* 0x000fea0000300000 */
.L_x_29:
[----:B------:R-:W-:Y:S04]  /*1e40*/  BSSY.RECONVERGENT B0, `(.L_x_30) ;  /* 0x0000003000007945 */ /* 0x000fe80003800200 */
[----:B------:R-:W-:Y:S05]  /*1e50*/  @P2 BRA `(.L_x_31) ;  /* 0x0000000000042947 */ /* 0x000fea0003800000 */
[----:B------:R-:W-:Y:S05]  /*1e60*/  BPT.TRAP 0x1 ;  /* 0x000000040000795c */ /* 0x000fea0000300000 */
.L_x_31:
[----:B------:R-:W-:Y:S05]  /*1e70*/  BSYNC.RECONVERGENT B0 ;  /* 0x0000000000007941 */ /* 0x000fea0003800200 */
.L_x_30:
[----:B------:R-:W-:Y:S02]  /*1e80*/  UIADD3 UR5, UPT, UPT, UR4, 0x1, URZ ;  /* 0x0000000104057890 */ /* 0x000fe4000fffe0ff */
[----:B------:R-:W-:Y:S02]  /*1e90*/  UIADD3 UR16, UP1, UPT, UR28, 0x80, URZ ;  /* 0x000000801c107890 */ /* 0x000fe4000ff3e0ff */
[----:B------:R-:W-:Y:S02]  /*1ea0*/  UISETP.NE.AND UP0, UPT, UR5, 0x18, UPT ;  /* 0x000000180500788c */ /* 0x000fe4000bf05270 */
[----:B------:R-:W-:Y:S02]  /*1eb0*/  USHF.L.U32 UR34, UR7, 0x5, URZ ;  /* 0x0000000507227899 */ /* 0x000fe400080006ff */
[----:B------:R-:W-:Y:S02]  /*1ec0*/  USEL UR9, URZ, 0x1, UP0 ;  /* 0x00000001ff097887 */ /* 0x000fe40008000000 */
[----:B------:R-:W-:-:S02]  /*1ed0*/  USEL UR5, UR5, URZ, UP0 ;  /* 0x000000ff05057287 */ /* 0x000fc40008000000 */
[----:B------:R-:W-:Y:S02]  /*1ee0*/  UIADD3 UR14, UP0, UPT, UR28, 0x180, URZ ;  /* 0x000001801c0e7890 */ /* 0x000fe4000ff1e0ff */
[----:B------:R-:W-:Y:S01]  /*1ef0*/  ULEA UR8, UR5, UR6, 0x3 ;  /* 0x0000000605087291 */ /* 0x000fe2000f8e18ff */
[----:B------:R-:W-:Y:S01]  /*1f00*/  LOP3.LUT R12, R12, UR9, RZ, 0x3c, !PT ;  /* 0x000000090c0c7c12 */ /* 0x000fe2000f8e3cff */
[----:B------:R-:W-:Y:S02]  /*1f10*/  UIADD3.X UR17, UPT, UPT, URZ, UR29, URZ, UP1, !UPT ;  /* 0x0000001dff117290 */ /* 0x000fe40008ffe4ff */
[----:B------:R-:W-:Y:S01]  /*1f20*/  UIADD3.X UR15, UPT, UPT, URZ, UR29, URZ, UP0, !UPT ;  /* 0x0000001dff0f7290 */ /* 0x000fe200087fe4ff */
[----:B-1----:R-:W-:Y:S01]  /*1f30*/  SHF.L.U32 R0, R12, 0x1f, RZ ;  /* 0x0000001f0c007819 */ /* 0x002fe200000006ff */
[----:B------:R-:W-:Y:S01]  /*1f40*/  UMOV UR18, 0x0 ;  /* 0x0000000000127882 */ /* 0x000fe20000000000 */
[----:B------:R-:W-:Y:S01]  /*1f50*/  UMOV UR19, 0x10000000 ;  /* 0x1000000000137882 */ /* 0x000fe20000000000 */
[----:B------:R-:W-:Y:S01]  /*1f60*/  UMOV UR12, UR36 ;  /* 0x00000024000c7c82 */ /* 0x000fe20008000000 */
[----:B------:R3:W4:Y:S01]  /*1f70*/  SYNCS.PHASECHK.TRANS64.TRYWAIT P0, [UR8+0xc0], R0 ;  /* 0x0000c000ff0075a7 */ /* 0x0007220008001108 */
[----:B------:R-:W-:Y:S01]  /*1f80*/  USHF.L.U32 UR8, UR4, 0xc, URZ ;  /* 0x0000000c04087899 */ /* 0x000fe200080006ff */
[----:B------:R-:W-:-:S02]  /*1f90*/  UMOV UR9, UR33 ;  /* 0x0000002100097c82 */ /* 0x000fc40008000000 */
[----:B------:R-:W-:Y:S01]  /*1fa0*/  UMOV UR4, 0xff0000 ;  /* 0x00ff000000047882 */ /* 0x000fe20000000000 */
[----:B------:R-:W-:Y:S02]  /*1fb0*/  ULOP3.LUT UR32, UR8, UR21, URZ, 0xfc, !UPT ;  /* 0x0000001508207292 */ /* 0x000fe4000f8efcff */
[----:B------:R-:W-:Y:S02]  /*1fc0*/  UIADD3 UR8, UPT, UPT, UR6, 0x20600, UR8 ;  /* 0x0002060006087890 */ /* 0x000fe4000fffe008 */
[----:B------:R-:W-:Y:S01]  /*1fd0*/  UIADD3 UR32, UPT, UPT, UR6, 0x8600, UR32 ;  /* 0x0000860006207890 */ /* 0x000fe2000fffe020 */
[----:B------:R-:W-:Y:S01]  /*1fe0*/  UMOV UR10, UR34 ;  /* 0x00000022000a7c82 */ /* 0x000fe20008000000 */
[----:B------:R-:W-:Y:S01]  /*1ff0*/  UIADD3 UR7, UPT, UPT, UR7, 0x1, URZ ;  /* 0x0000000107077890 */ /* 0x000fe2000fffe0ff */
[----:B------:R-:W-:-:S03]  /*2000*/  UMOV UR13, UR24 ;  /* 0x00000018000d7c82 */ /* 0x000fc60008000000 */
[----:B------:R-:W-:-:S03]  /*2010*/  UISETP.NE.AND UP0, UPT, UR7, UR24, UPT ;  /* 0x000000180700728c */ /* 0x000fc6000bf05270 */
[----:B------:R1:W-:Y:S01]  /*2020*/  UTMALDG.3D.MULTICAST [UR32], [UR16], UR4, desc[UR18] ;  /* 0x00001220100073b4 */ /* 0x0003e20008011804 */
[----:B------:R3:W-:Y:S01]  /*2030*/  UTMALDG.3D [UR8], [UR14], desc[UR18] ;  /* 0x000012080e0075b4 */ /* 0x0007e20008011000 */
[----:B-1----:R-:W-:-:S04]  /*2040*/  UMOV UR4, UR5 ;  /* 0x0000000500047c82 */ /* 0x002fc80008000000 */
[----:B---3--:R-:W-:Y:S05]  /*2050*/  BRA.U UP0, `(.L_x_32) ;  /* 0xfffffffd004c7547 */ /* 0x008fea000b83ffff */
.L_x_26:
[----:B------:R-:W-:Y:S01]  /*2060*/  ULEA UR4, UR5, UR6, 0x3 ;  /* 0x0000000605047291 */ /* 0x000fe2000f8e18ff */
[----:B-1----:R-:W-:Y:S01]  /*2070*/  SHF.L.U32 R0, R12, 0x1f, RZ ;  /* 0x0000001f0c007819 */ /* 0x002fe200000006ff */
[----:B------:R-:W-:Y:S01]  /*2080*/  @!P1 SYNCS.ARRIVE.TRANS64.A1T0 RZ, [UR6+0x1a8], RZ ;  /* 0x0001a8ffffff99a7 */ /* 0x000fe20008100006 */
[----:B------:R-:W-:-:S06]  /*2090*/  UISETP.GT.AND UP0, UPT, UR41, UR40, UPT ;  /* 0x000000282900728c */ /* 0x000fcc000bf04270 */
[----:B--2-4-:R1:W2:Y:S03]  /*20a0*/  SYNCS.PHASECHK.TRANS64.TRYWAIT P0, [UR4+0xc0], R0 ;  /* 0x0000c000ff0075a7 */ /* 0x0142a60008001104 */
[----:B------:R-:W-:Y:S05]  /*20b0*/  BRA.U !UP0, `(.L_x_33) ;  /* 0x0000000108c07547 */ /* 0x000fea000b800000 */
[----:B------:R-:W-:Y:S01]  /*20c0*/  UIADD3 UR26, UPT, UPT, UR43, UR13, URZ ;  /* 0x0000000d2b1a7290 */ /* 0x000fe2000fffe0ff */
[----:B------:R-:W-:-:S11]  /*20d0*/  UMOV UR4, UR5 ;  /* 0x0000000500047c82 */ /* 0x000fd60008000000 */
.L_x_39:
[----:B------:R-:W-:Y:S01]  /*20e0*/  ULEA UR17, UR4, UR6, 0x3 ;  /* 0x0000000604117291 */ /* 0x000fe2000f8e18ff */
[----:B--2---:R-:W-:Y:S01]  /*20f0*/  @!P3 MOV R2, 0x2000 ;  /* 0x000020000002b802 */ /* 0x004fe20000000f00 */
[----:B--2-4-:R-:W-:Y:S10]  /*2100*/  @P0 BRA `(.L_x_34) ;  /* 0x00000000000c0947 */ /* 0x014ff40003800000 */
[----:B------:R-:W-:-:S04]  /*2110*/  SHF.L.U32 R3, R12, 0x1f, RZ ;  /* 0x0000001f0c037819 */ /* 0x000fc800000006ff */
[----:B------:R-:W2:Y:S02]  /*2120*/  SYNCS.PHASECHK.TRANS64.TRYWAIT P0, [UR17+0xc0], R3 ;  /* 0x0000c003ff0075a7 */ /* 0x000ea40008001111 */
[----:B--2---:R-:W-:Y:S05]  /*2130*/  @!P0 BRA `(.L_x_35) ;  /* 0x0000007400b88947 */ /* 0x004fea0003800000 */
.L_x_34:
[----:B------:R2:W-:Y:S01]  /*2140*/  @!P3 SYNCS.ARRIVE.TRANS64 RZ, [UR17], R2 ;  /* 0x00000002ffffb9a7 */ /* 0x0005e20008000011 */
[----:B------:R-:W-:-:S04]  /*2150*/  ULOP3.LUT UR5, UR25, 0x2, URZ, 0xfc, !UPT ;  /* 0x0000000219057892 */ /* 0x000fc8000f8efcff */
[----:B------:R-:W-:-:S09]  /*2160*/  UISETP.NE.AND UP0, UPT, UR5, 0x2, UPT ;  /* 0x000000020500788c */ /* 0x000fd2000bf05270 */
[----:B------:R-:W-:Y:S05]  /*2170*/  BRA.U UP0, `(.L_x_36) ;  /* 0x0000000100047547 */ /* 0x000fea000b800000 */
[----:B------:R-:W-:Y:S05]  /*2180*/  BPT.TRAP 0x1 ;  /* 0x000000040000795c */ /* 0x000fea0000300000 */
.L_x_36:
[----:B------:R-:W-:Y:S04]  /*2190*/  BSSY.RECONVERGENT B0, `(.L_x_37) ;  /* 0x0000003000007945 */ /* 0x000fe80003800200 */
[----:B------:R-:W-:Y:S05]  /*21a0*/  @P2 BRA `(.L_x_38) ;  /* 0x0000000000042947 */ /* 0x000fea0003800000 */
[----:B------:R-:W-:Y:S05]  /*21b0*/  BPT.TRAP 0x1 ;  /* 0x000000040000795c */ /* 0x000fea0000300000 */
.L_x_38:
[----:B------:R-:W-:Y:S05]  /*21c0*/  BSYNC.RECONVERGENT B0 ;  /* 0x0000000000007941 */ /* 0x000fea0003800200 */
.L_x_37:
[----:B------:R-:W-:Y:S02]  /*21d0*/  UIADD3 UR5, UPT, UPT, UR4, 0x1, URZ ;  /* 0x0000000104057890 */ /* 0x000fe4000fffe0ff */
[----:B------:R-:W-:Y:S02]  /*21e0*/  UIADD3 UR14, UP1, UPT, UR28, 0x80, URZ ;  /* 0x000000801c0e7890 */ /* 0x000fe4000ff3e0ff */
[----:B------:R-:W-:Y:S02]  /*21f0*/  UISETP.NE.AND UP0, UPT, UR5, 0x18, UPT ;  /* 0x000000180500788c */ /* 0x000fe4000bf05270 */
[----:B------:R-:W-:Y:S02]  /*2200*/  USHF.L.U32 UR18, UR13, 0x5, URZ ;  /* 0x000000050d127899 */ /* 0x000fe400080006ff */
[----:B------:R-:W-:Y:S02]  /*2210*/  USEL UR8, URZ, 0x1, UP0 ;  /* 0x00000001ff087887 */ /* 0x000fe40008000000 */
[----:B------:R-:W-:-:S02]  /*2220*/  USEL UR5, UR5, URZ, UP0 ;  /* 0x000000ff05057287 */ /* 0x000fc40008000000 */
[----:B------:R-:W-:Y:S02]  /*2230*/  UIADD3 UR22, UP0, UPT, UR28, 0x180, URZ ;  /* 0x000001801c167890 */ /* 0x000fe4000ff1e0ff */
[----:B------:R-:W-:Y:S01]  /*2240*/  LOP3.LUT R12, R12, UR8, RZ, 0x3c, !PT ;  /* 0x000000080c0c7c12 */ /* 0x000fe2000f8e3cff */
[----:B------:R-:W-:Y:S02]  /*2250*/  USHF.L.U32 UR8, UR4, 0xc, URZ ;  /* 0x0000000c04087899 */ /* 0x000fe400080006ff */
[----:B------:R-:W-:Y:S01]  /*2260*/  ULEA UR7, UR5, UR6, 0x3 ;  /* 0x0000000605077291 */ /* 0x000fe2000f8e18ff */
[----:B-1----:R-:W-:Y:S01]  /*2270*/  SHF.L.U32 R0, R12, 0x1f, RZ ;  /* 0x0000001f0c007819 */ /* 0x002fe200000006ff */
[----:B------:R-:W-:Y:S02]  /*2280*/  ULOP3.LUT UR16, UR8, UR21, URZ, 0xfc, !UPT ;  /* 0x0000001508107292 */ /* 0x000fe4000f8efcff */
[----:B------:R-:W-:Y:S02]  /*2290*/  UIADD3.X UR15, UPT, UPT, URZ, UR29, URZ, UP1, !UPT ;  /* 0x0000001dff0f7290 */ /* 0x000fe40008ffe4ff */
[----:B------:R-:W-:-:S02]  /*22a0*/  UIADD3 UR16, UPT, UPT, UR6, 0x8600, UR16 ;  /* 0x0000860006107890 */ /* 0x000fc4000fffe010 */
[----:B------:R-:W-:Y:S01]  /*22b0*/  UIADD3 UR8, UPT, UPT, UR6, 0x20600, UR8 ;  /* 0x0002060006087890 */ /* 0x000fe2000fffe008 */
[----:B------:R3:W4:Y:S01]  /*22c0*/  SYNCS.PHASECHK.TRANS64.TRYWAIT P0, [UR7+0xc0], R0 ;  /* 0x0000c000ff0075a7 */ /* 0x0007220008001107 */
[----:B------:R-:W-:Y:S01]  /*22d0*/  UIADD3.X UR23, UPT, UPT, URZ, UR29, URZ, UP0, !UPT ;  /* 0x0000001dff177290 */ /* 0x000fe200087fe4ff */
[----:B------:R-:W-:Y:S01]  /*22e0*/  UMOV UR4, 0xff0000 ;  /* 0x00ff000000047882 */ /* 0x000fe20000000000 */
[----:B------:R-:W-:Y:S01]  /*22f0*/  UMOV UR30, 0x0 ;  /* 0x00000000001e7882 */ /* 0x000fe20000000000 */
[----:B------:R-:W-:Y:S01]  /*2300*/  UMOV UR31, 0x10000000 ;  /* 0x10000000001f7882 */ /* 0x000fe20000000000 */
[----:B------:R-:W-:Y:S01]  /*2310*/  UMOV UR19, UR35 ;  /* 0x0000002300137c82 */ /* 0x000fe20008000000 */
[----:B------:R-:W-:Y:S01]  /*2320*/  UMOV UR20, UR36 ;  /* 0x0000002400147c82 */ /* 0x000fe20008000000 */
[----:B------:R-:W-:Y:S01]  /*2330*/  UMOV UR12, UR36 ;  /* 0x00000024000c7c82 */ /* 0x000fe20008000000 */
[----:B------:R-:W-:Y:S01]  /*2340*/  UMOV UR9, UR17 ;  /* 0x0000001100097c82 */ /* 0x000fe20008000000 */
[----:B------:R-:W-:Y:S01]  /*2350*/  UMOV UR10, UR18 ;  /* 0x00000012000a7c82 */ /* 0x000fe20008000000 */
[----:B------:R1:W-:Y:S01]  /*2360*/  UTMALDG.3D.MULTICAST [UR16], [UR14], UR4, desc[UR30] ;  /* 0x00001e100e0073b4 */ /* 0x0003e20008011804 */
[----:B------:R-:W-:-:S04]  /*2370*/  UIADD3 UR13, UPT, UPT, UR13, 0x1, URZ ;  /* 0x000000010d0d7890 */ /* 0x000fc8000fffe0ff */
[----:B------:R-:W-:Y:S01]  /*2380*/  UISETP.NE.AND UP0, UPT, UR13, UR26, UPT ;  /* 0x0000001a0d00728c */ /* 0x000fe2000bf05270 */
[----:B------:R3:W-:Y:S01]  /*2390*/  UTMALDG.3D [UR8], [UR22], desc[UR30] ;  /* 0x00001e08160075b4 */ /* 0x0007e20008011000 */
[----:B-1----:R-:W-:-:S07]  /*23a0*/  UMOV UR4, UR5 ;  /* 0x0000000500047c82 */ /* 0x002fce0008000000 */
[----:B---3--:R-:W-:Y:S05]  /*23b0*/  BRA.U UP0, `(.L_x_39) ;  /* 0xfffffffd00487547 */ /* 0x008fea000b83ffff */
.L_x_33:
[C---:B------:R-:W-:Y:S01]  /*23c0*/  LEA R3, R11.reuse, UR6, 0x3 ;  /* 0x000000060b037c11 */ /* 0x040fe2000f8e18ff */
[----:B------:R-:W-:Y:S01]  /*23d0*/  NOP ;  /* 0x0000000000007918 */ /* 0x000fe20000000000 */
[----:B-1----:R-:W-:Y:S02]  /*23e0*/  SHF.L.U32 R0, R10, 0x1f, RZ ;  /* 0x0000001f0a007819 */ /* 0x002fe400000006ff */
[----:B------:R-:W-:Y:S02]  /*23f0*/  LEA R5, R11, UR6, 0x4 ;  /* 0x000000060b057c11 */ /* 0x000fe4000f8e20ff */
[----:B--2-4-:R-:W1:Y:S02]  /*2400*/  SYNCS.PHASECHK.TRANS64.TRYWAIT P0, [R3+URZ+0x1b0], R0 ;  /* 0x0001b000030075a7 */ /* 0x014e6400080011ff */
[----:B-1----:R-:W-:Y:S05]  /*2410*/  @!P0 BRA `(.L_x_40) ;  /* 0x0000007400188947 */ /* 0x002fea0003800000 */
.L_x_136:
[----:B------:R-:W2:Y:S01]  /*2420*/  LDS.128 R4, [R5+0x240] ;  /* 0x0002400005047984 */ /* 0x000ea20000000c00 */
[----:B------:R-:W-:Y:S01]  /*2430*/  UISETP.GE.AND UP0, UPT, UR42, 0x1, UPT ;  /* 0x000000012a00788c */ /* 0x000fe2000bf06270 */
[----:B------:R-:W-:Y:S01]  /*2440*/  @!PT LDS RZ, [RZ] ;  /* 0x00000000fffff984 */ /* 0x000fe20000000800 */
[----:B------:R-:W-:Y:S01]  /*2450*/  @!PT LDS RZ, [RZ] ;  /* 0x00000000fffff984 */ /* 0x000fe20000000800 */
[----:B------:R-:W-:Y:S01]  /*2460*/  @!PT LDS RZ, [RZ] ;  /* 0x00000000fffff984 */ /* 0x000fe20000000800 */
[----:B------:R-:W-:Y:S01]  /*2470*/  @!PT LDS RZ, [RZ] ;  /* 0x00000000fffff984 */ /* 0x000fe20000000800 */
[----:B------:R3:W-:Y:S06]  /*2480*/  MEMBAR.ALL.CTA ;  /* 0x0000000000007992 */ /* 0x0007ec0000008000 */
[----:B---3--:R-:W3:Y:S01]  /*2490*/  FENCE.VIEW.ASYNC.S ;  /* 0x00000000000073c6 */ /* 0x008ee20000000000 */
[----:B--2---:R-:W-:-:S13]  /*24a0*/  LOP3.LUT P0, RZ, R6, 0x1, RZ, 0xc0, !PT ;  /* 0x0000000106ff7812 */ /* 0x004fda000780c0ff */
[----:B---3--:R-:W-:Y:S01]  /*24b0*/  VOTEU.ANY UP1, P0 ;  /* 0x0000000000ff7886 */ /* 0x008fe20000020100 */
[----:B------:R-:W-:-:S13]  /*24c0*/  PLOP3.LUT P0, PT, PT, PT, UP1, 0x80, 0x8 ;  /* 0x000000000008781c */ /* 0x000fda0003f0f018 */
[----:B-1----:R-:W-:Y:S02]  /*24d0*/  @P0 LOP3.LUT R0, R5, 0xffff, RZ, 0xc0, !PT ;  /* 0x0000ffff05000812 */ /* 0x002fe400078ec0ff */
[----:B------:R-:W-:Y:S02]  /*24e0*/  @P0 MOV R2, R4 ;  /* 0x0000000400020202 */ /* 0x000fe40000000f00 */
[----:B------:R-:W-:Y:S01]  /*24f0*/  @P0 R2UR UR7, R0 ;  /* 0x00000000000702ca */ /* 0x000fe200000e0000 */
[----:B------:R-:W-:Y:S01]  /*2500*/  VIADD R0, R3, 0x1c0 ;  /* 0x000001c003007836 */ /* 0x000fe20000000000 */
[----:B------:R-:W-:Y:S02]  /*2510*/  @P0 SHF.R.U32.HI R4, RZ, 0x10, R5 ;  /* 0x00000010ff040819 */ /* 0x000fe40000011605 */
[----:B------:R-:W-:Y:S02]  /*2520*/  @P0 R2UR UR8, R2 ;  /* 0x00000000020802ca */ /* 0x000fe400000e0000 */
[----:B------:R-:W-:-:S02]  /*2530*/  PRMT R0, RZ, 0x654, R0 ;  /* 0x00000654ff007816 */ /* 0x000fc40000000000 */
[----:B------:R-:W-:Y:S02]  /*2540*/  @P0 R2UR UR4, R4 ;  /* 0x00000000040402ca */ /* 0x000fe400000e0000 */
[----:B------:R1:W-:Y:S03]  /*2550*/  SYNCS.ARRIVE.TRANS64.RED.A1T0 RZ, [R0+URZ], RZ ;  /* 0x000000ff00ff79a7 */ /* 0x0003e600081004ff */
[----:B------:R-:W-:-:S04]  /*2560*/  @UP1 UMOV UR27, UR7 ;  /* 0x00000007001b1c82 */ /* 0x000fc80008000000 */
[----:B------:R-:W-:-:S04]  /*2570*/  @UP1 UMOV UR37, UR8 ;  /* 0x0000000800251c82 */ /* 0x000fc80008000000 */
[----:B------:R-:W-:Y:S01]  /*2580*/  @UP1 UMOV UR36, UR4 ;  /* 0x0000000400241c82 */ /* 0x000fe20008000000 */
[----:B------:R-:W-:Y:S05]  /*2590*/  BRA.U !UP0, `(.L_x_41) ;  /* 0x0000000108d47547 */ /* 0x000fea000b800000 */
[----:B------:R-:W2:Y:S01]  /*25a0*/  LDCU.128 UR12, c[0x0][0xb10] ;  /* 0x00016200ff0c77ac */ /* 0x000ea20008000c00 */
[----:B------:R-:W3:Y:S01]  /*25b0*/  LDCU UR26, c[0x0][0xb20] ;  /* 0x00016400ff1a77ac */ /* 0x000ee20008000800 */
[----:B------:R-:W4:Y:S01]  /*25c0*/  LDCU UR20, c[0x0][0xb0c] ;  /* 0x00016180ff1477ac */ /* 0x000f220008000800 */
[----:B------:R-:W1:Y:S01]  /*25d0*/  LDCU.64 UR10, c[0x0][0xb28] ;  /* 0x00016500ff0a77ac */ /* 0x000e620008000a00 */
[----:B------:R-:W-:Y:S02]  /*25e0*/  UISETP.NE.AND UP3, UPT, UR42, 0x1, UPT ;  /* 0x000000012a00788c */ /* 0x000fe4000bf65270 */
[----:B--2---:R-:W-:Y:S02]  /*25f0*/  UIMAD.WIDE.U32 UR16, UR38, UR15, URZ ;  /* 0x0000000f261072a5 */ /* 0x004fe4000f8e00ff */
[----:B------:R-:W-:Y:S02]  /*2600*/  UIMAD.WIDE.U32 UR8, UR39, UR12, URZ ;  /* 0x0000000c270872a5 */ /* 0x000fe4000f8e00ff */
[----:B------:R-:W-:-:S02]  /*2610*/  UISETP.NE.AND UP0, UPT, UR14, 0x1, UPT ;  /* 0x000000010e00788c */ /* 0x000fc4000bf05270 */
[----:B------:R-:W-:Y:S01]  /*2620*/  UIMAD.WIDE.U32 UR22, UR27, UR15, URZ ;  /* 0x0000000f1b1672a5 */ /* 0x000fe2000f8e00ff */
[----:B------:R-:W-:Y:S02]  /*2630*/  UMOV UR16, UR17 ;  /* 0x0000001100107c82 */ /* 0x000fe40008000000 */
[----:B------:R-:W-:Y:S01]  /*2640*/  UMOV UR8, UR9 ;  /* 0x0000000900087c82 */ /* 0x000fe20008000000 */
[----:B---3--:R-:W-:Y:S02]  /*2650*/  USHF.R.U32.HI UR16, URZ, UR26, UR16 ;  /* 0x0000001aff107299 */ /* 0x008fe40008011610 */
[----:B----4-:R-:W-:Y:S02]  /*2660*/  UISETP.NE.AND UP2, UPT, UR20, 0x1, UPT ;  /* 0x000000011400788c */ /* 0x010fe4000bf45270 */
[----:B------:R-:W-:Y:S02]  /*2670*/  USHF.R.U32.HI UR8, URZ, UR13, UR8 ;  /* 0x0000000dff087299 */ /* 0x000fe40008011608 */
[----:B------:R-:W-:-:S02]  /*2680*/  USEL UR7, UR38, UR16, !UP0 ;  /* 0x0000001026077287 */ /* 0x000fc4000c000000 */
[----:B------:R-:W-:Y:S02]  /*2690*/  USEL UR8, UR39, UR8, !UP2 ;  /* 0x0000000827087287 */ /* 0x000fe4000d000000 */
[----:B-1----:R-:W-:Y:S01]  /*26a0*/  UIMAD.WIDE.U32 UR16, UR7, UR10, URZ ;  /* 0x0000000a071072a5 */ /* 0x002fe2000f8e00ff */
[----:B------:R-:W-:Y:S01]  /*26b0*/  UMOV UR4, UR23 ;  /* 0x0000001700047c82 */ /* 0x000fe20008000000 */
[----:B------:R-:W-:Y:S02]  /*26c0*/  UIMAD.WIDE.U32 UR18, UR37, UR12, URZ ;  /* 0x0000000c251272a5 */ /* 0x000fe4000f8e00ff */
[----:B------:R-:W-:-:S03]  /*26d0*/  UIMAD.WIDE.U32 UR22, UR8, UR10, URZ ;  /* 0x0000000a081672a5 */ /* 0x000fc6000f8e00ff */
[----:B------:R-:W-:Y:S01]  /*26e0*/  UMOV UR16, UR17 ;  /* 0x0000001100107c82 */ /* 0x000fe20008000000 */
[----:B------:R-:W-:Y:S02]  /*26f0*/  USHF.R.U32.HI UR4, URZ, UR26, UR4 ;  /* 0x0000001aff047299 */ /* 0x000fe40008011604 */
[----:B------:R-:W-:Y:S01]  /*2700*/  @UP3 USHF.R.U32.HI UR7, URZ, UR11, UR16 ;  /* 0x0000000bff073299 */ /* 0x000fe20008011610 */
[----:B------:R-:W-:Y:S01]  /*2710*/  UMOV UR18, UR19 ;  /* 0x0000001300127c82 */ /* 0x000fe20008000000 */
[----:B------:R-:W-:Y:S01]  /*2720*/  UMOV UR22, UR23 ;  /* 0x0000001700167c82 */ /* 0x000fe20008000000 */
[----:B------:R-:W-:Y:S02]  /*2730*/  USHF.R.U32.HI UR13, URZ, UR13, UR18 ;  /* 0x0000000dff0d7299 */ /* 0x000fe40008011612 */
[----:B------:R-:W-:Y:S02]  /*2740*/  USEL UR4, UR27, UR4, !UP0 ;  /* 0x000000041b047287 */ /* 0x000fe4000c000000 */
[----:B------:R-:W-:-:S02]  /*2750*/  @UP3 USHF.R.U32.HI UR8, URZ, UR11, UR22 ;  /* 0x0000000bff083299 */ /* 0x000fc40008011616 */
[----:B------:R-:W-:Y:S02]  /*2760*/  UIMAD UR9, UR42, UR7, URZ ;  /* 0x000000072a0972a4 */ /* 0x000fe4000f8e02ff */
[----:B------:R-:W-:Y:S02]  /*2770*/  USEL UR7, UR37, UR13, !UP2 ;  /* 0x0000000d25077287 */ /* 0x000fe4000d000000 */
[----:B------:R-:W-:Y:S02]  /*2780*/  UIMAD UR12, UR42, UR8, URZ ;  /* 0x000000082a0c72a4 */ /* 0x000fe4000f8e02ff */
[----:B------:R-:W-:Y:S02]  /*2790*/  UISETP.GE.AND UP0, UPT, UR4, UR9, UPT ;  /* 0x000000090400728c */ /* 0x000fe4000bf06270 */
[----:B------:R-:W-:Y:S02]  /*27a0*/  UIMAD.WIDE.U32 UR16, UR4, UR10, URZ ;  /* 0x0000000a041072a5 */ /* 0x000fe4000f8e00ff */
[----:B------:R-:W-:-:S02]  /*27b0*/  UISETP.GE.OR UP0, UPT, UR7, UR12, UP0 ;  /* 0x0000000c0700728c */ /* 0x000fc40008706670 */
        /* <DEDUP_REMOVED lines=19> */
.L_x_41:
[----:B------:R-:W2:Y:S02]  /*28f0*/  LDCU UR4, c[0x0][0xb30] ;  /* 0x00016600ff0477ac */ /* 0x000ea40008000800 */
[----:B--2---:R-:W-:-:S09]  /*2900*/  UISETP.NE.AND UP0, UPT, UR4, 0x1, UPT ;  /* 0x000000010400788c */ /* 0x004fd2000bf05270 */
[----:B------:R-:W-:Y:S05]  /*2910*/  BRA.U UP0, `(.L_x_42) ;  /* 0x0000000100447547 */ /* 0x000fea000b800000 */
[----:B------:R-:W2:Y:S01]  /*2920*/  LDCU.128 UR12, c[0x0][0xb10] ;  /* 0x00016200ff0c77ac */ /* 0x000ea20008000c00 */
[----:B------:R-:W3:Y:S01]  /*2930*/  LDCU UR16, c[0x0][0xb0c] ;  /* 0x00016180ff1077ac */ /* 0x000ee20008000800 */
[----:B------:R-:W4:Y:S01]  /*2940*/  LDCU UR17, c[0x0][0xb20] ;  /* 0x00016400ff1177ac */ /* 0x000f220008000800 */
[----:B--2---:R-:W-:Y:S02]  /*2950*/  UIMAD.WIDE.U32 UR10, UR37, UR12, URZ ;  /* 0x0000000c250a72a5 */ /* 0x004fe4000f8e00ff */
[----:B------:R-:W-:Y:S02]  /*2960*/  UIMAD.WIDE.U32 UR8, UR27, UR15, URZ ;  /* 0x0000000f1b0872a5 */ /* 0x000fe4000f8e00ff */
[----:B---3--:R-:W-:Y:S02]  /*2970*/  UISETP.NE.AND UP2, UPT, UR16, 0x1, UPT ;  /* 0x000000011000788c */ /* 0x008fe4000bf45270 */
[----:B------:R-:W-:Y:S01]  /*2980*/  UISETP.NE.AND UP0, UPT, UR14, 0x1, UPT ;  /* 0x000000010e00788c */ /* 0x000fe2000bf05270 */
[----:B------:R-:W-:-:S02]  /*2990*/  UMOV UR7, UR11 ;  /* 0x0000000b00077c82 */ /* 0x000fc40008000000 */
[----:B------:R-:W-:Y:S01]  /*29a0*/  UMOV UR4, UR9 ;  /* 0x0000000900047c82 */ /* 0x000fe20008000000 */
[----:B------:R-:W-:Y:S02]  /*29b0*/  USHF.R.U32.HI UR7, URZ, UR13, UR7 ;  /* 0x0000000dff077299 */ /* 0x000fe40008011607 */
[----:B----4-:R-:W-:Y:S02]  /*29c0*/  USHF.R.U32.HI UR4, URZ, UR17, UR4 ;  /* 0x00000011ff047299 */ /* 0x010fe40008011604 */
[----:B------:R-:W-:Y:S02]  /*29d0*/  USEL UR7, UR37, UR7, !UP2 ;  /* 0x0000000725077287 */ /* 0x000fe4000d000000 */
[----:B------:R-:W-:-:S04]  /*29e0*/  USEL UR4, UR27, UR4, !UP0 ;  /* 0x000000041b047287 */ /* 0x000fc8000c000000 */
[----:B------:R-:W-:Y:S02]  /*29f0*/  UIADD3 UR8, UPT, UPT, UR7, -UR4, URZ ;  /* 0x8000000407087290 */ /* 0x000fe4000fffe0ff */
[----:B------:R-:W-:Y:S02]  /*2a00*/  UIADD3 UR4, UPT, UPT, -UR7, UR4, URZ ;  /* 0x0000000407047290 */ /* 0x000fe4000fffe1ff */
[----:B------:R-:W-:Y:S02]  /*2a10*/  UIMAD UR27, UR8, UR14, UR27 ;  /* 0x0000000e081b72a4 */ /* 0x000fe4000f8e021b */
[----:B------:R-:W-:-:S12]  /*2a20*/  UIMAD UR37, UR4, UR16, UR37 ;  /* 0x00000010042572a4 */ /* 0x000fd8000f8e0225 */
.L_x_42:
[----:B------:R-:W-:Y:S01]  /*2a30*/  VIADD R11, R11, 0x1 ;  /* 0x000000010b0b7836 */ /* 0x000fe20000000000 */
[----:B------:R-:W-:Y:S01]  /*2a40*/  R2UR UR4, R147 ;  /* 0x00000000930472ca */ /* 0x000fe200000e0000 */
[----:B------:R-:W-:Y:S01]  /*2a50*/  UIADD3 UR20, UPT, UPT, UR27, UR63, URZ ;  /* 0x0000003f1b147290 */ /* 0x000fe2000fffe0ff */
[----:B------:R-:W-:Y:S02]  /*2a60*/  PLOP3.LUT P1, PT, PT, PT, PT, 0x80, 0x8 ;  /* 0x000000000008781c */ /* 0x000fe40003f2f070 */
[----:B------:R-:W-:-:S04]  /*2a70*/  ISETP.NE.AND P0, PT, R11, 0x2, PT ;  /* 0x000000020b00780c */ /* 0x000fc80003f05270 */
[----:B------:R-:W-:Y:S02]  /*2a80*/  SEL R3, RZ, 0x1, P0 ;  /* 0x00000001ff037807 */ /* 0x000fe40000000000 */
[----:B------:R-:W-:Y:S02]  /*2a90*/  SEL R11, R11, RZ, P0 ;  /* 0x000000ff0b0b7207 */ /* 0x000fe40000000000 */
[----:B------:R-:W-:Y:S01]  /*2aa0*/  LOP3.LUT R10, R10, R3, RZ, 0x3c, !PT ;  /* 0x000000030a0a7212 */ /* 0x000fe200078e3cff */
[----:B------:R-:W-:Y:S01]  /*2ab0*/  UIADD3 UR16, UPT, UPT, UR37, UR4, URZ ;  /* 0x0000000425107290 */ /* 0x000fe2000fffe0ff */
[----:B------:R-:W-:Y:S11]  /*2ac0*/  BRA.U UP1, `(.L_x_43) ;  /* 0xfffffff101407547 */ /* 0x000ff6000b83ffff */
[----:B------:R-:W-:Y:S01]  /*2ad0*/  UIADD3 UR7, UPT, UPT, UR6, 0xc0, URZ ;  /* 0x000000c006077890 */ /* 0x000fe2000fffe0ff */
[----:B------:R-:W-:-:S03]  /*2ae0*/  SHF.L.U32 R3, R12, 0x1f, RZ ;  /* 0x0000001f0c037819 */ /* 0x000fc600000006ff */
[----:B------:R-:W-:-:S09]  /*2af0*/  ULEA UR4, UR5, UR7, 0x3 ;  /* 0x0000000705047291 */ /* 0x000fd2000f8e18ff */
[----:B------:R-:W2:Y:S02]  /*2b00*/  SYNCS.PHASECHK.TRANS64.TRYWAIT P0, [UR4], R3 ;  /* 0x00000003ff0075a7 */ /* 0x000ea40008001104 */
[----:B--2---:R-:W-:Y:S05]  /*2b10*/  @!P0 BRA `(.L_x_44) ;  /* 0x0000006c006c8947 */ /* 0x004fea0003800000 */
.L_x_138:
[----:B------:R-:W-:-:S04]  /*2b20*/  UIADD3 UR4, UPT, UPT, UR5, 0x1, URZ ;  /* 0x0000000105047890 */ /* 0x000fc8000fffe0ff */
[----:B------:R-:W-:-:S04]  /*2b30*/  UISETP.NE.AND UP0, UPT, UR4, 0x18, UPT ;  /* 0x000000180400788c */ /* 0x000fc8000bf05270 */
[----:B------:R-:W-:Y:S02]  /*2b40*/  USEL UR6, URZ, 0x1, UP0 ;  /* 0x00000001ff067887 */ /* 0x000fe40008000000 */
[----:B------:R-:W-:-:S04]  /*2b50*/  USEL UR4, UR4, URZ, UP0 ;  /* 0x000000ff04047287 */ /* 0x000fc80008000000 */
[----:B------:R-:W-:Y:S01]  /*2b60*/  ULEA UR5, UR4, UR7, 0x3 ;  /* 0x0000000704057291 */ /* 0x000fe2000f8e18ff */
[----:B------:R-:W-:-:S04]  /*2b70*/  LOP3.LUT R2, R12, UR6, RZ, 0x3c, !PT ;  /* 0x000000060c027c12 */ /* 0x000fc8000f8e3cff */
[----:B-1----:R-:W-:-:S04]  /*2b80*/  SHF.L.U32 R3, R2, 0x1f, RZ ;  /* 0x0000001f02037819 */ /* 0x002fc800000006ff */
[----:B------:R-:W1:Y:S02]  /*2b90*/  SYNCS.PHASECHK.TRANS64.TRYWAIT P0, [UR5], R3 ;  /* 0x00000003ff0075a7 */ /* 0x000e640008001105 */
[----:B-1----:R-:W-:Y:S05]  /*2ba0*/  @!P0 BRA `(.L_x_45) ;  /* 0x0000006c00608947 */ /* 0x002fea0003800000 */
.L_x_140:
        /* <DEDUP_REMOVED lines=9> */
.L_x_142:
        /* <DEDUP_REMOVED lines=9> */
.L_x_144:
        /* <DEDUP_REMOVED lines=9> */
.L_x_146:
        /* <DEDUP_REMOVED lines=9> */
.L_x_148:
        /* <DEDUP_REMOVED lines=9> */
.L_x_150:
        /* <DEDUP_REMOVED lines=9> */
.L_x_152:
        /* <DEDUP_REMOVED lines=9> */
.L_x_154:
        /* <DEDUP_REMOVED lines=9> */
.L_x_156:
        /* <DEDUP_REMOVED lines=9> */
.L_x_158:
        /* <DEDUP_REMOVED lines=9> */
.L_x_160:
        /* <DEDUP_REMOVED lines=9> */
.L_x_162:
        /* <DEDUP_REMOVED lines=9> */
.L_x_164:
        /* <DEDUP_REMOVED lines=9> */
.L_x_166:
        /* <DEDUP_REMOVED lines=9> */
.L_x_168:
        /* <DEDUP_REMOVED lines=9> */
.L_x_170:
        /* <DEDUP_REMOVED lines=9> */
.L_x_172:
        /* <DEDUP_REMOVED lines=9> */
.L_x_174:
        /* <DEDUP_REMOVED lines=9> */
.L_x_176:
        /* <DEDUP_REMOVED lines=9> */
.L_x_178:
        /* <DEDUP_REMOVED lines=9> */
.L_x_180:
        /* <DEDUP_REMOVED lines=9> */
.L_x_182:
[----:B------:R-:W-:-:S04]  /*3780*/  UIADD3 UR4, UPT, UPT, UR4, 0x1, URZ ;  /* 0x0000000104047890 */ /* 0x000fc8000fffe0ff */
[----:B------:R-:W-:-:S04]  /*3790*/  UISETP.NE.AND UP0, UPT, UR4, 0x18, UPT ;  /* 0x000000180400788c */ /* 0x000fc8000bf05270 */
[----:B------:R-:W-:Y:S02]  /*37a0*/  USEL UR5, URZ, 0x1, UP0 ;  /* 0x00000001ff057887 */ /* 0x000fe40008000000 */
[----:B------:R-:W-:-:S04]  /*37b0*/  USEL UR4, UR4, URZ, UP0 ;  /* 0x000000ff04047287 */ /* 0x000fc80008000000 */
[----:B------:R-:W-:Y:S01]  /*37c0*/  ULEA UR4, UR4, UR7, 0x3 ;  /* 0x0000000704047291 */ /* 0x000fe2000f8e18ff */
[----:B-1----:R-:W-:-:S04]  /*37d0*/  LOP3.LUT R3, R2, UR5, RZ, 0x3c, !PT ;  /* 0x0000000502037c12 */ /* 0x002fc8000f8e3cff */
[----:B------:R-:W-:Y:S01]  /*37e0*/  SHF.L.U32 R3, R3, 0x1f, RZ ;  /* 0x0000001f03037819 */ /* 0x000fe200000006ff */
[----:B------:R-:W-:-:S07]  /*37f0*/  IMAD.U32 R0, RZ, RZ, UR4 ;  /* 0x00000004ff007e24 */ /* 0x000fce000f8e00ff */
.L_x_67:
[----:B-1----:R1:W2:Y:S02]  /*3800*/  SYNCS.PHASECHK.TRANS64.TRYWAIT P0, [R0+URZ], R3 ;  /* 0x00000003000075a7 */ /* 0x0022a400080011ff */
[----:B--2---:R-:W-:Y:S05]  /*3810*/  @!P0 NANOSLEEP.SYNCS 0x989680 ;  /* 0x009896800000895d */ /* 0x004fea0003900000 */
[----:B------:R-:W2:Y:S02]  /*3820*/  @!P0 SYNCS.PHASECHK.TRANS64 P0, [R0+URZ], R3 ;  /* 0x00000003000085a7 */ /* 0x000ea400080010ff */
[----:B--2---:R-:W-:Y:S05]  /*3830*/  @P0 EXIT ;  /* 0x000000000000094d */ /* 0x004fea0003800000 */
[----:B------:R-:W-:Y:S05]  /*3840*/  BRA `(.L_x_67) ;  /* 0xfffffffc00ec7947 */ /* 0x000fea000383ffff */
.L_x_23:
[----:B------:R-:W-:-:S04]  /*3850*/  UISETP.NE.AND UP0, UPT, UR45, URZ, UPT ;  /* 0x000000ff2d00728c */ /* 0x000fc8000bf05270 */
[----:B------:R-:W-:-:S09]  /*3860*/  UISETP.NE.OR UP0, UPT, UR17, 0x1, UP0 ;  /* 0x000000011100788c */ /* 0x000fd20008705670 */
[----:B------:R-:W-:Y:S05]  /*3870*/  BRA.U UP0, `(.L_x_68) ;  /* 0x0000000500487547 */ /* 0x000fea000b800000 */
[----:B------:R-:W-:Y:S01]  /*3880*/  ISETP.GE.U32.AND P2, PT, R0, 0x8, PT ;  /* 0x000000080000780c */ /* 0x000fe20003f46070 */
[----:B------:R-:W-:Y:S01]  /*3890*/  IMAD.MOV.U32 R12, RZ, RZ, 0x1 ;  /* 0x00000001ff0c7424 */ /* 0x000fe200078e00ff */
[----:B------:R-:W-:Y:S02]  /*38a0*/  CS2R R10, SRZ ;  /* 0x00000000000a7805 */ /* 0x000fe4000001ff00 */
[----:B------:R-:W-:Y:S01]  /*38b0*/  CS2R R8, SRZ ;  /* 0x0000000000087805 */ /* 0x000fe2000001ff00 */
[----:B------:R-:W-:Y:S01]  /*38c0*/  UMOV UR6, 0x400 ;  /* 0x0000040000067882 */ /* 0x000fe20000000000 */
[----:B------:R-:W-:Y:S01]  /*38d0*/  UMOV UR5, URZ ;  /* 0x000000ff00057c82 */ /* 0x000fe20008000000 */
[----:B------:R-:W-:-:S12]  /*38e0*/  ULEA UR6, UR45, UR6, 0x18 ;  /* 0x000000062d067291 */ /* 0x000fd8000f8ec0ff */
.L_x_72:
[----:B------:R-:W-:Y:S02]  /*38f0*/  LEA R2, R8, UR6, 0x3 ;  /* 0x0000000608027c11 */ /* 0x000fe4000f8e18ff */
[----:B------:R-:W-:-:S03]  /*3900*/  SHF.L.U32 R5, R9, 0x1f, RZ ;  /* 0x0000001f09057819 */ /* 0x000fc600000006ff */
[----:B------:R-:W-:Y:S01]  /*3910*/  VIADD R4, R2, 0x220 ;  /* 0x0000022002047836 */ /* 0x000fe20000000000 */
[----:B------:R-:W1:Y:S02]  /*3920*/  SYNCS.PHASECHK.TRANS64.TRYWAIT P0, [R2+URZ+0x210], R5 ;  /* 0x00021005020075a7 */ /* 0x000e6400080011ff */
[----:B-1----:R-:W-:Y:S05]  /*3930*/  @!P0 BRA `(.L_x_69) ;  /* 0x00000068000c8947 */ /* 0x002fea0003800000 */
.L_x_183:
[----:B------:R-:W-:Y:S01]  /*3940*/  ULEA UR4, UR5, UR6, 0x3 ;  /* 0x0000000605047291 */ /* 0x000fe2000f8e18ff */
[----:B------:R-:W-:Y:S02]  /*3950*/  PRMT R4, RZ, 0x654, R4 ;  /* 0x00000654ff047816 */ /* 0x000fe40000000004 */
[----:B-1----:R-:W-:Y:S01]  /*3960*/  SHF.L.U32 R5, R12, 0x1f, RZ ;  /* 0x0000001f0c057819 */ /* 0x002fe200000006ff */
[----:B------:R-:W-:Y:S01]  /*3970*/  UIADD3 UR7, UPT, UPT, UR4, 0x1b0, URZ ;  /* 0x000001b004077890 */ /* 0x000fe2000fffe0ff */
[----:B------:R1:W-:Y:S05]  /*3980*/  SYNCS.ARRIVE.TRANS64.RED.A1T0 RZ, [R4+URZ], RZ ;  /* 0x000000ff04ff79a7 */ /* 0x0003ea00081004ff */
[----:B------:R-:W-:Y:S01]  /*3990*/  IMAD.U32 R7, RZ, RZ, UR7 ;  /* 0x00000007ff077e24 */ /* 0x000fe2000f8e00ff */
[----:B------:R-:W2:Y:S04]  /*39a0*/  SYNCS.PHASECHK.TRANS64.TRYWAIT P0, [UR4+0x1c0], R5 ;  /* 0x0001c005ff0075a7 */ /* 0x000ea80008001104 */
[----:B------:R-:W-:Y:S01]  /*39b0*/  PRMT R6, R0, 0x654, R7 ;  /* 0x0000065400067816 */ /* 0x000fe20000000007 */
[----:B-1----:R-:W-:Y:S01]  /*39c0*/  @!P2 IMAD.MOV.U32 R4, RZ, RZ, 0x10 ;  /* 0x00000010ff04a424 */ /* 0x002fe200078e00ff */
[----:B--2---:R-:W-:Y:S06]  /*39d0*/  @!P0 BRA `(.L_x_70) ;  /* 0x0000006400f88947 */ /* 0x004fec0003800000 */
.L_x_185:
[----:B------:R-:W-:Y:S01]  /*39e0*/  ULEA UR8, UR5, UR6, 0x4 ;  /* 0x0000000605087291 */ /* 0x000fe2000f8e20ff */
[----:B------:R-:W-:Y:S01]  /*39f0*/  SEL R3, R6, R3, !P2 ;  /* 0x0000000306037207 */ /* 0x000fe20005000000 */
[----:B------:R-:W-:Y:S01]  /*3a00*/  UIADD3 UR9, UPT, UPT, UR4, 0x1b0, URZ ;  /* 0x000001b004097890 */ /* 0x000fe2000fffe0ff */
[----:B-1----:R-:W-:Y:S01]  /*3a10*/  LEA R2, R11, UR6, 0x3 ;  /* 0x000000060b027c11 */ /* 0x002fe2000f8e18ff */
[----:B------:R-:W-:Y:S01]  /*3a20*/  UIADD3 UR8, UPT, UPT, UR8, 0x240, URZ ;  /* 0x0000024008087890 */ /* 0x000fe2000fffe0ff */
[----:B------:R-:W-:Y:S01]  /*3a30*/  SHF.L.U32 R5, R10, 0x1f, RZ ;  /* 0x0000001f0a057819 */ /* 0x000fe200000006ff */
[----:B------:R1:W-:Y:S01]  /*3a40*/  @!P2 SYNCS.ARRIVE.TRANS64.RED RZ, [R3+URZ], R4 ;  /* 0x0000000403ffa9a7 */ /* 0x0003e200080004ff */
[----:B------:R-:W-:Y:S01]  /*3a50*/  UIADD3 UR4, UPT, UPT, UR5, 0x1, URZ ;  /* 0x0000000105047890 */ /* 0x000fe2000fffe0ff */
[----:B------:R-:W-:-:S03]  /*3a60*/  VIADD R8, R8, 0x1 ;  /* 0x0000000108087836 */ /* 0x000fc60000000000 */
[----:B------:R-:W-:Y:S02]  /*3a70*/  UISETP.NE.AND UP0, UPT, UR4, 0x2, UPT ;  /* 0x000000020400788c */ /* 0x000fe4000bf05270 */
[----:B------:R-:W-:Y:S06]  /*3a80*/  UGETNEXTWORKID.BROADCAST [UR8], [UR9] ;  /* 0x00000000080073ca */ /* 0x000fec0008000100 */
[----:B------:R-:W-:Y:S01]  /*3a90*/  USEL UR7, URZ, 0x1, UP0 ;  /* 0x00000001ff077887 */ /* 0x000fe20008000000 */
[----:B------:R-:W-:Y:S01]  /*3aa0*/  ISETP.NE.AND P0, PT, R8, 0x2, PT ;  /* 0x000000020800780c */ /* 0x000fe20003f05270 */
[----:B------:R-:W-:Y:S01]  /*3ab0*/  USEL UR5, UR4, URZ, UP0 ;  /* 0x000000ff04057287 */ /* 0x000fe20008000000 */
[----:B------:R-:W2:Y:S03]  /*3ac0*/  SYNCS.PHASECHK.TRANS64.TRYWAIT P1, [R2+URZ+0x1b0], R5 ;  /* 0x0001b005020075a7 */ /* 0x000ea600080211ff */
[----:B------:R-:W-:Y:S01]  /*3ad0*/  LOP3.LUT R12, R12, UR7, RZ, 0x3c, !PT ;  /* 0x000000070c0c7c12 */ /* 0x000fe2000f8e3cff */
[----:B-12---:R-:W-:Y:S07]  /*3ae0*/  @!P1 BRA `(.L_x_71) ;  /* 0x0000006400cc9947 */ /* 0x006fee0003800000 */
.L_x_186:
[C---:B------:R-:W-:Y:S01]  /*3af0*/  LEA R4, R11.reuse, UR6, 0x4 ;  /* 0x000000060b047c11 */ /* 0x040fe2000f8e20ff */
[----:B-1----:R-:W-:Y:S01]  /*3b00*/  VIADD R2, R2, 0x1c0 ;  /* 0x000001c002027836 */ /* 0x002fe20000000000 */
[----:B------:R-:W-:Y:S01]  /*3b10*/  SEL R8, R8, RZ, P0 ;  /* 0x000000ff08087207 */ /* 0x000fe20000000000 */
[----:B------:R-:W-:-:S03]  /*3b20*/  VIADD R11, R11, 0x1 ;  /* 0x000000010b0b7836 */ /* 0x000fc60000000000 */
[----:B------:R-:W1:Y:S01]  /*3b30*/  LDS.128 R4, [R4+0x240] ;  /* 0x0002400004047984 */ /* 0x000e620000000c00 */
[----:B------:R-:W-:Y:S02]  /*3b40*/  PRMT R2, RZ, 0x654, R2 ;  /* 0x00000654ff027816 */ /* 0x000fe40000000002 */
[C---:B------:R-:W-:Y:S01]  /*3b50*/  ISETP.NE.AND P1, PT, R11.reuse, 0x2, PT ;  /* 0x000000020b00780c */ /* 0x040fe20003f25270 */
[----:B------:R-:W-:Y:S01]  /*3b60*/  @!PT LDS RZ, [RZ] ;  /* 0x00000000fffff984 */ /* 0x000fe20000000800 */
[----:B------:R-:W-:Y:S01]  /*3b70*/  @!PT LDS RZ, [RZ] ;  /* 0x00000000fffff984 */ /* 0x000fe20000000800 */
[----:B------:R-:W-:Y:S01]  /*3b80*/  @!PT LDS RZ, [RZ] ;  /* 0x00000000fffff984 */ /* 0x000fe20000000800 */
[----:B------:R-:W-:Y:S01]  /*3b90*/  @!PT LDS RZ, [RZ] ;  /* 0x00000000fffff984 */ /* 0x000fe20000000800 */
[----:B------:R2:W-:Y:S06]  /*3ba0*/  MEMBAR.ALL.CTA ;  /* 0x0000000000007992 */ /* 0x0005ec0000008000 */
[----:B--2---:R-:W2:Y:S01]  /*3bb0*/  FENCE.VIEW.ASYNC.S ;  /* 0x00000000000073c6 */ /* 0x004ea20000000000 */
[----:B------:R-:W-:Y:S01]  /*3bc0*/  SEL R11, R11, RZ, P1 ;  /* 0x000000ff0b0b7207 */ /* 0x000fe20000800000 */
[----:B--2---:R2:W-:Y:S01]  /*3bd0*/  SYNCS.ARRIVE.TRANS64.RED.A1T0 RZ, [R2+URZ], RZ ;  /* 0x000000ff02ff79a7 */ /* 0x0045e200081004ff */
[----:B-1----:R-:W-:-:S02]  /*3be0*/  LOP3.LUT P3, RZ, R6, 0x1, RZ, 0xc0, !PT ;  /* 0x0000000106ff7812 */ /* 0x002fc4000786c0ff */
[----:B------:R-:W-:-:S04]  /*3bf0*/  SEL R5, RZ, 0x1, P1 ;  /* 0x00000001ff057807 */ /* 0x000fc80000800000 */
[----:B------:R-:W-:Y:S02]  /*3c00*/  LOP3.LUT R10, R10, R5, RZ, 0x3c, !PT ;  /* 0x000000050a0a7212 */ /* 0x000fe400078e3cff */
[----:B--2---:R-:W-:-:S04]  /*3c10*/  SEL R2, RZ, 0x1, P0 ;  /* 0x00000001ff027807 */ /* 0x004fc80000000000 */
[----:B------:R-:W-:Y:S01]  /*3c20*/  LOP3.LUT R9, R9, R2, RZ, 0x3c, !PT ;  /* 0x0000000209097212 */ /* 0x000fe200078e3cff */
[----:B------:R-:W-:Y:S06]  /*3c30*/  @P3 BRA `(.L_x_72) ;  /* 0xfffffffc002c3947 */ /* 0x000fec000383ffff */
[----:B------:R-:W-:Y:S01]  /*3c40*/  ULEA UR4, UR5, UR6, 0x3 ;  /* 0x0000000605047291 */ /* 0x000fe2000f8e18ff */
[----:B------:R-:W-:-:S08]  /*3c50*/  SHF.L.U32 R3, R12, 0x1f, RZ ;  /* 0x0000001f0c037819 */ /* 0x000fd000000006ff */
[----:B------:R-:W1:Y:S02]  /*3c60*/  SYNCS.PHASECHK.TRANS64 P0, [UR4+0x1c0], R3 ;  /* 0x0001c003ff0075a7 */ /* 0x000e640008001004 */
[----:B-1----:R-:W-:Y:S05]  /*3c70*/  @P0 BRA `(.L_x_73) ;  /* 0x0000000000080947 */ /* 0x002fea0003800000 */
[----:B------:R-:W1:Y:S02]  /*3c80*/  SYNCS.PHASECHK.TRANS64.TRYWAIT P0, [UR4+0x1c0], R3 ;  /* 0x0001c003ff0075a7 */ /* 0x000e640008001104 */
[----:B-1----:R-:W-:Y:S05]  /*3c90*/  @!P0 BRA `(.L_x_74) ;  /* 0x0000006400748947 */ /* 0x002fea0003800000 */
.L_x_73:
[----:B------:R-:W-:-:S04]  /*3ca0*/  UIADD3 UR7, UPT, UPT, UR5, 0x1, URZ ;  /* 0x0000000105077890 */ /* 0x000fc8000fffe0ff */
[----:B------:R-:W-:-:S04]  /*3cb0*/  UISETP.NE.AND UP0, UPT, UR7, 0x2, UPT ;  /* 0x000000020700788c */ /* 0x000fc8000bf05270 */
[----:B------:R-:W-:Y:S02]  /*3cc0*/  USEL UR8, URZ, 0x1, UP0 ;  /* 0x00000001ff087887 */ /* 0x000fe40008000000 */
[----:B------:R-:W-:-:S04]  /*3cd0*/  USEL UR7, UR7, URZ, UP0 ;  /* 0x000000ff07077287 */ /* 0x000fc80008000000 */
[----:B------:R-:W-:Y:S01]  /*3ce0*/  ULEA UR7, UR7, UR6, 0x3 ;  /* 0x0000000607077291 */ /* 0x000fe2000f8e18ff */
[----:B-1----:R-:W-:-:S04]  /*3cf0*/  LOP3.LUT R3, R12, UR8, RZ, 0x3c, !PT ;  /* 0x000000080c037c12 */ /* 0x002fc8000f8e3cff */
[----:B------:R-:W-:-:S04]  /*3d00*/  SHF.L.U32 R0, R3, 0x1f, RZ ;  /* 0x0000001f03007819 */ /* 0x000fc800000006ff */
[----:B------:R-:W1:Y:S02]  /*3d10*/  SYNCS.PHASECHK.TRANS64 P0, [UR7+0x1c0], R0 ;  /* 0x0001c000ff0075a7 */ /* 0x000e640008001007 */
[----:B-1----:R-:W-:Y:S05]  /*3d20*/  @P0 EXIT ;  /* 0x000000000000094d */ /* 0x002fea0003800000 */
[----:B------:R-:W-:Y:S02]  /*3d30*/  SHF.L.U32 R3, R3, 0x1f, RZ ;  /* 0x0000001f03037819 */ /* 0x000fe400000006ff */
[----:B------:R-:W-:-:S07]  /*3d40*/  MOV R0, UR7 ;  /* 0x0000000700007c02 */ /* 0x000fce0008000f00 */
.L_x_75:
[----:B-1----:R1:W2:Y:S02]  /*3d50*/  SYNCS.PHASECHK.TRANS64.TRYWAIT P0, [R0+URZ+0x1c0], R3 ;  /* 0x0001c003000075a7 */ /* 0x0022a400080011ff */
[----:B--2---:R-:W-:Y:S05]  /*3d60*/  @!P0 NANOSLEEP.SYNCS 0x989680 ;  /* 0x009896800000895d */ /* 0x004fea0003900000 */
[----:B------:R-:W2:Y:S02]  /*3d70*/  @!P0 SYNCS.PHASECHK.TRANS64 P0, [R0+URZ+0x1c0], R3 ;  /* 0x0001c003000085a7 */ /* 0x000ea400080010ff */
[----:B--2---:R-:W-:Y:S05]  /*3d80*/  @P0 EXIT ;  /* 0x000000000000094d */ /* 0x004fea0003800000 */
[----:B------:R-:W-:Y:S05]  /*3d90*/  BRA `(.L_x_75) ;  /* 0xfffffffc00ec7947 */ /* 0x000fea000383ffff */
.L_x_68:
[----:B------:R-:W-:Y:S05]  /*3da0*/  BRA.U UP4, `(.L_x_76) ;  /* 0x0000000d04687547 */ /* 0x000fea000b800000 */
[----:B------:R-:W-:Y:S01]  /*3db0*/  UMOV UR4, 0x40 ;  /* 0x0000004000047882 */ /* 0x000fe20000000000 */
[----:B------:R-:W-:Y:S01]  /*3dc0*/  NOP ;  /* 0x0000000000007918 */ /* 0x000fe20000000000 */
[----:B------:R-:W-:Y:S01]  /*3dd0*/  ULEA UR5, UR45, UR4, 0x18 ;  /* 0x000000042d057291 */ /* 0x000fe2000f8ec0ff */
[----:B------:R-:W-:Y:S02]  /*3de0*/  UMOV UR6, 0x400 ;  /* 0x0000040000067882 */ /* 0x000fe40000000000 */
[----:B------:R-:W-:-:S06]  /*3df0*/  ULEA UR6, UR45, UR6, 0x18 ;  /* 0x000000062d067291 */ /* 0x000fcc000f8ec0ff */
[----:B------:R-:W1:Y:S02]  /*3e00*/  LDS.U8 R0, [UR5+0x1c] ;  /* 0x00001c05ff007984 */ /* 0x000e640008000000 */
[----:B-1----:R-:W-:-:S13]  /*3e10*/  ISETP.NE.AND P0, PT, R0, RZ, PT ;  /* 0x000000ff0000720c */ /* 0x002fda0003f05270 */
[----:B------:R-:W-:Y:S05]  /*3e20*/  @P0 BRA `(.L_x_77) ;  /* 0x0000000000580947 */ /* 0x000fea0003800000 */
[----:B------:R-:W-:-:S13]  /*3e30*/  ELECT P0, URZ, PT ;  /* 0x0000000000ff782f */ /* 0x000fda0003800000 */
[----:B------:R-:W-:Y:S05]  /*3e40*/  @!P0 BRA `(.L_x_78) ;  /* 0x0000000000608947 */ /* 0x000fea0003800000 */
[----:B------:R-:W-:Y:S01]  /*3e50*/  UMOV UR4, 0x10 ;  /* 0x0000001000047882 */ /* 0x000fe20000000000 */
[----:B------:R-:W-:Y:S01]  /*3e60*/  HFMA2 R0, -RZ, RZ, 0, 5.9604644775390625e-08 ;  /* 0x00000001ff007431 */ /* 0x000fe200000001ff */
[----:B------:R-:W-:-:S03]  /*3e70*/  MOV R3, 0xffff ;  /* 0x0000ffff00037802 */ /* 0x000fc60000000f00 */
[----:B------:R-:W-:Y:S04]  /*3e80*/  DEPBAR.LE SB1, 0x36 ;  /* 0x00009d800000791a */ /* 0x000fe80000000000 */
[----:B------:R-:W1:Y:S02]  /*3e90*/  UTCATOMSWS.FIND_AND_SET.ALIGN UP0, UR4, UR4 ;  /* 0x00000004000475e3 */ /* 0x000e640008000800 */
[----:B-1----:R-:W-:Y:S01]  /*3ea0*/  MOV R4, UR4 ;  /* 0x0000000400047c02 */ /* 0x002fe20008000f00 */
[----:B------:R-:W-:Y:S06]  /*3eb0*/  BRA.U UP0, `(.L_x_79) ;  /* 0x0000000100187547 */ /* 0x000fec000b800000 */
.L_x_80:
[----:B------:R-:W-:Y:S05]  /*3ec0*/  NANOSLEEP 0x64 ;  /* 0x000000640000795d */ /* 0x000fea0003800000 */
[----:B------:R-:W-:-:S05]  /*3ed0*/  UMOV UR4, 0x10 ;  /* 0x0000001000047882 */ /* 0x000fca0000000000 */
[----:B------:R-:W-:Y:S04]  /*3ee0*/  DEPBAR.LE SB1, 0x36 ;  /* 0x00009d800000791a */ /* 0x000fe80000000000 */
[----:B------:R-:W1:Y:S02]  /*3ef0*/  UTCATOMSWS.FIND_AND_SET.ALIGN UP0, UR4, UR4 ;  /* 0x00000004000475e3 */ /* 0x000e640008000800 */
[----:B-1----:R-:W-:Y:S01]  /*3f00*/  MOV R4, UR4 ;  /* 0x0000000400047c02 */ /* 0x002fe20008000f00 */
[----:B------:R-:W-:Y:S05]  /*3f10*/  BRA.U !UP0, `(.L_x_80) ;  /* 0xfffffffd08e87547 */ /* 0x000fea000b83ffff */
.L_x_79:
[-C--:B------:R-:W-:Y:S02]  /*3f20*/  SHF.L.U32 R3, R3, R4.reuse, RZ ;  /* 0x0000000403037219 */ /* 0x080fe400000006ff */
[----:B------:R-:W-:Y:S01]  /*3f30*/  SHF.L.U32 R0, R0, R4, RZ ;  /* 0x0000000400007219 */ /* 0x000fe200000006ff */
[----:B------:R-:W-:Y:S02]  /*3f40*/  IMAD.SHL.U32 R4, R4, 0x20, RZ ;  /* 0x0000002004047824 */ /* 0x000fe400078e00ff */
[----:B------:R1:W-:Y:S04]  /*3f50*/  ATOMS.OR RZ, [UR5+0x14], R3 ;  /* 0x00001403ffff798c */ /* 0x0003e8000b000005 */
[----:B------:R1:W-:Y:S04]  /*3f60*/  ATOMS.OR RZ, [UR5+0x18], R0 ;  /* 0x00001800ffff798c */ /* 0x0003e8000b000005 */
[----:B------:R1:W-:Y:S01]  /*3f70*/  STS [UR6+0x260], R4 ;  /* 0x00026004ff007988 */ /* 0x0003e20008000806 */
[----:B------:R-:W-:Y:S05]  /*3f80*/  BRA `(.L_x_78) ;  /* 0x0000000000107947 */ /* 0x000fea0003800000 */
.L_x_77:
[----:B------:R-:W-:Y:S02]  /*3f90*/  MOV R0, 0xffffffff ;  /* 0xffffffff00007802 */ /* 0x000fe40000000f00 */
[----:B------:R-:W-:-:S03]  /*3fa0*/  MOV R4, 0x3fd0 ;  /* 0x00003fd000047802 */ /* 0x000fc60000000f00 */
[----:B------:R1:W-:Y:S04]  /*3fb0*/  STS [UR6+0x260], R0 ;  /* 0x00026000ff007988 */ /* 0x0003e80008000806 */
[----:B-1---5:R-:W-:Y:S05]  /*3fc0*/  CALL.REL.NOINC `($__internal_1_$__cuda_sm10x_tcgen05_guardrail_trap_phase_invalid_during_alloc) ;  /* 0x0000006800347944 */ /* 0x022fea0003c00000 */
.L_x_78:
[----:B------:R-:W-:Y:S05]  /*3fd0*/  WARPSYNC.ALL ;  /* 0x0000000000007948 */ /* 0x000fea0003800000 */
[----:B------:R-:W2:Y:S01]  /*3fe0*/  S2UR UR4, SR_CgaCtaId ;  /* 0x00000000000479c3 */ /* 0x000ea20000008800 */
[----:B------:R-:W-:Y:S01]  /*3ff0*/  UMOV UR13, 0x400 ;  /* 0x00000400000d7882 */ /* 0x000fe20000000000 */
[----:B------:R-:W-:-:S06]  /*4000*/  NOP ;  /* 0x0000000000007918 */ /* 0x000fcc0000000000 */
[----:B------:R-:W-:Y:S06]  /*4010*/  BAR.ARV 0x6, 0xa0 ;  /* 0x0182800000007b1d */ /* 0x000fec0000002000 */
[----:B------:R-:W3:Y:S01]  /*4020*/  LDCU UR5, c[0x0][0x38c] ;  /* 0x00007180ff0577ac */ /* 0x000ee20008000800 */
[----:B------:R-:W-:Y:S01]  /*4030*/  LOP3.LUT R2, R2, 0xffff, RZ, 0xc0, !PT ;  /* 0x0000ffff02027812 */ /* 0x000fe200078ec0ff */
[----:B------:R-:W-:Y:S01]  /*4040*/  IMAD.MOV.U32 R11, RZ, RZ, 0x1 ;  /* 0x00000001ff0b7424 */ /* 0x000fe200078e00ff */
[----:B------:R-:W-:Y:S01]  /*4050*/  CS2R R8, SRZ ;  /* 0x0000000000087805 */ /* 0x000fe2000001ff00 */
[----:B------:R-:W4:Y:S01]  /*4060*/  LDCU UR8, c[0x0][0x38c] ;  /* 0x00007180ff0877ac */ /* 0x000f220008000800 */
[----:B------:R-:W-:Y:S01]  /*4070*/  R2UR UR15, R2 ;  /* 0x00000000020f72ca */ /* 0x000fe200000e0000 */
[----:B------:R-:W-:Y:S01]  /*4080*/  IMAD.MOV.U32 R10, RZ, RZ, RZ ;  /* 0x000000ffff0a7224 */ /* 0x000fe200078e00ff */
[----:B------:R-:W-:Y:S01]  /*4090*/  UMOV UR19, URZ ;  /* 0x000000ff00137c82 */ /* 0x000fe20008000000 */
[----:B------:R-:W-:Y:S01]  /*40a0*/  UMOV UR10, URZ ;  /* 0x000000ff000a7c82 */ /* 0x000fe20008000000 */
[----:B--2---:R-:W-:Y:S01]  /*40b0*/  ULEA UR13, UR4, UR13, 0x18 ;  /* 0x0000000d040d7291 */ /* 0x004fe2000f8ec0ff */
[----:B------:R-:W-:Y:S01]  /*40c0*/  UMOV UR20, 0x0 ;  /* 0x0000000000147882 */ /* 0x000fe20000000000 */
[----:B------:R-:W-:-:S02]  /*40d0*/  UMOV UR21, 0x82004a0 ;  /* 0x082004a000157882 */ /* 0x000fc40000000000 */
[----:B------:R-:W-:Y:S02]  /*40e0*/  UIADD3 UR6, UPT, UPT, UR13, 0x8600, URZ ;  /* 0x000086000d067890 */ /* 0x000fe4000fffe0ff */
[----:B------:R-:W-:Y:S02]  /*40f0*/  UIADD3 UR7, UPT, UPT, UR13, 0x20600, URZ ;  /* 0x000206000d077890 */ /* 0x000fe4000fffe0ff */
[----:B---3--:R-:W-:Y:S01]  /*4100*/  UIADD3 UR5, UPT, UPT, UR5, 0x1f, URZ ;  /* 0x0000001f05057890 */ /* 0x008fe2000fffe0ff */
[----:B-1----:R-:W1:Y:S01]  /*4110*/  LDS R0, [UR13+0x260] ;  /* 0x0002600dff007984 */ /* 0x002e620008000800 */
[----:B------:R-:W-:Y:S02]  /*4120*/  USHF.R.U32.HI UR6, URZ, 0x4, UR6 ;  /* 0x00000004ff067899 */ /* 0x000fe40008011606 */
[----:B------:R-:W-:Y:S02]  /*4130*/  USHF.R.S32.HI UR4, URZ, 0x1f, UR5 ;  /* 0x0000001fff047899 */ /* 0x000fe40008011405 */
[----:B------:R-:W-:-:S02]  /*4140*/  ULOP3.LUT UR6, UR6, 0x3fff, URZ, 0xc0, !UPT ;  /* 0x00003fff06067892 */ /* 0x000fc4000f8ec0ff */
[----:B------:R-:W-:Y:S02]  /*4150*/  ULEA.HI UR4, UR4, UR5, URZ, 0x5 ;  /* 0x0000000504047291 */ /* 0x000fe4000f8f28ff */
[----:B------:R-:W-:Y:S02]  /*4160*/  USHF.R.U32.HI UR5, URZ, 0x4, UR7 ;  /* 0x00000004ff057899 */ /* 0x000fe40008011607 */
[----:B------:R-:W-:Y:S02]  /*4170*/  USHF.R.S32.HI UR22, URZ, 0x5, UR4 ;  /* 0x00000005ff167899 */ /* 0x000fe40008011404 */
[----:B------:R-:W-:Y:S02]  /*4180*/  ULOP3.LUT UR5, UR5, 0x3fff, URZ, 0xc0, !UPT ;  /* 0x00003fff05057892 */ /* 0x000fe4000f8ec0ff */
[----:B------:R-:W-:Y:S02]  /*4190*/  UISETP.LT.AND UP0, UPT, UR22, 0x1, UPT ;  /* 0x000000011600788c */ /* 0x000fe4000bf01270 */
[----:B------:R-:W-:-:S02]  /*41a0*/  ULOP3.LUT UR16, UR6, 0x10000, URZ, 0xfc, !UPT ;  /* 0x0001000006107892 */ /* 0x000fc4000f8efcff */
[----:B------:R-:W-:Y:S02]  /*41b0*/  USEL UR23, UR22, 0x1, !UP0 ;  /* 0x0000000116177887 */ /* 0x000fe4000c000000 */
[----:B------:R-:W-:Y:S02]  /*41c0*/  ULOP3.LUT UR17, UR5, 0x10000, URZ, 0xfc, !UPT ;  /* 0x0001000005117892 */ /* 0x000fe4000f8efcff */
[----:B------:R-:W-:Y:S02]  /*41d0*/  UIADD3 UR23, UPT, UPT, -UR23, URZ, URZ ;  /* 0x000000ff17177290 */ /* 0x000fe4000fffe1ff */
[----:B----4-:R-:W-:Y:S01]  /*41e0*/  UISETP.GE.AND UP4, UPT, UR8, 0x1, UPT ;  /* 0x000000010800788c */ /* 0x010fe2000bf86270 */
[----:B-1----:R-:W-:-:S15]  /*41f0*/  R2UR UR24, R0 ;  /* 0x00000000001872ca */ /* 0x002fde00000e0000 */
.L_x_87:
[----:B------:R-:W-:Y:S02]  /*4200*/  LEA R0, R10, UR13, 0x3 ;  /* 0x0000000d0a007c11 */ /* 0x000fe4000f8e18ff */
[----:B------:R-:W-:Y:S02]  /*4210*/  SHF.L.U32 R5, R9, 0x1f, RZ ;  /* 0x0000001f09057819 */ /* 0x000fe400000006ff */
[----:B------:R-:W-:Y:S01]  /*4220*/  PLOP3.LUT P0, PT, PT, PT, UP4, 0x80, 0x8 ;  /* 0x000000000008781c */ /* 0x000fe20003f0f048 */
[----:B------:R-:W-:Y:S01]  /*4230*/  VIADD R3, R0, 0x1c0 ;  /* 0x000001c000037836 */ /* 0x000fe20000000000 */
[----:B-1----:R-:W1:Y:S02]  /*4240*/  SYNCS.PHASECHK.TRANS64.TRYWAIT P1, [R0+URZ+0x1b0], R5 ;  /* 0x0001b005000075a7 */ /* 0x002e6400080211ff */
[----:B-1-3--:R-:W-:Y:S09]  /*4250*/  @!P1 BRA `(.L_x_81) ;  /* 0x00000060001c9947 */ /* 0x00aff20003800000 */
.L_x_188:
[----:B------:R-:W-:Y:S01]  /*4260*/  LEA R4, R10, UR13, 0x4 ;  /* 0x0000000d0a047c11 */ /* 0x000fe2000f8e20ff */
[----:B------:R-:W-:Y:S01]  /*4270*/  @UP4 ULEA UR4, UR10, UR13, 0x3 ;  /* 0x0000000d0a044291 */ /* 0x000fe2000f8e18ff */
[----:B------:R-:W-:Y:S01]  /*4280*/  PLOP3.LUT P2, PT, PT, PT, PT, 0x80, 0x8 ;  /* 0x000000000008781c */ /* 0x000fe20003f4f070 */
[----:B------:R-:W-:Y:S01]  /*4290*/  ULEA UR18, UR19, UR13, 0x3 ;  /* 0x0000000d13127291 */ /* 0x000fe2000f8e18ff */
[----:B------:R-:W-:Y:S02]  /*42a0*/  PRMT R3, RZ, 0x654, R3 ;  /* 0x00000654ff037816 */ /* 0x000fe40000000003 */
[----:B-1----:R-:W1:Y:S01]  /*42b0*/  LDS.128 R4, [R4+0x240] ;  /* 0x0002400004047984 */ /* 0x002e620000000c00 */
[----:B------:R-:W-:Y:S02]  /*42c0*/  @P0 SHF.L.U32 R2, R8, 0x1f, RZ ;  /* 0x0000001f08020819 */ /* 0x000fe400000006ff */
[----:B------:R-:W-:Y:S01]  /*42d0*/  SHF.L.U32 R0, R11, 0x1f, RZ ;  /* 0x0000001f0b007819 */ /* 0x000fe200000006ff */
[----:B------:R-:W-:Y:S01]  /*42e0*/  @!PT LDS RZ, [RZ] ;  /* 0x00000000fffff984 */ /* 0x000fe20000000800 */
[----:B------:R-:W-:Y:S01]  /*42f0*/  @!PT LDS RZ, [RZ] ;  /* 0x00000000fffff984 */ /* 0x000fe20000000800 */
[----:B------:R-:W-:Y:S01]  /*4300*/  @!PT LDS RZ, [RZ] ;  /* 0x00000000fffff984 */ /* 0x000fe20000000800 */
[----:B------:R-:W-:Y:S01]  /*4310*/  @!PT LDS RZ, [RZ] ;  /* 0x00000000fffff984 */ /* 0x000fe20000000800 */
[----:B------:R2:W-:Y:S06]  /*4320*/  MEMBAR.ALL.CTA ;  /* 0x0000000000007992 */ /* 0x0005ec0000008000 */
[----:B--2---:R-:W2:Y:S02]  /*4330*/  FENCE.VIEW.ASYNC.S ;  /* 0x00000000000073c6 */ /* 0x004ea40000000000 */
[----:B--2---:R2:W-:Y:S01]  /*4340*/  SYNCS.ARRIVE.TRANS64.RED.A1T0 RZ, [R3+URZ], RZ ;  /* 0x000000ff03ff79a7 */ /* 0x0045e200081004ff */
[----:B------:R2:W3:Y:S01]  /*4350*/  @P0 SYNCS.PHASECHK.TRANS64.TRYWAIT P2, [UR4], R2 ;  /* 0x00000002ff0005a7 */ /* 0x0004e20008041104 */
[----:B-1----:R-:W-:Y:S01]  /*4360*/  LOP3.LUT P1, RZ, R6, 0x1, RZ, 0xc0, !PT ;  /* 0x0000000106ff7812 */ /* 0x002fe2000782c0ff */
[----:B------:R-:W1:Y:S02]  /*4370*/  SYNCS.PHASECHK.TRANS64.TRYWAIT P0, [UR18+0x1f0], R0 ;  /* 0x0001f000ff0075a7 */ /* 0x000e640008001112 */
[----:B-123--:R-:W-:Y:S10]  /*4380*/  @!P0 BRA `(.L_x_82) ;  /* 0x0000005c00e48947 */ /* 0x00eff40003800000 */
.L_x_190:
[----:B------:R-:W-:Y:S01]  /*4390*/  IADD3 R10, PT, PT, R10, 0x1, RZ ;  /* 0x000000010a0a7810 */ /* 0x000fe20007ffe0ff */
[----:B------:R-:W-:Y:S06]  /*43a0*/  BRA.U !UP4, `(.L_x_83) ;  /* 0x000000010c887547 */ /* 0x000fec000b800000 */
[----:B------:R-:W-:Y:S02]  /*43b0*/  ULEA UR14, UR19, UR24, 0x7 ;  /* 0x00000018130e7291 */ /* 0x000fe4000f8e38ff */
[----:B------:R-:W-:Y:S01]  /*43c0*/  UPLOP3.LUT UP2, UPT, UPT, UPT, UPT, 0x40, 0x4 ;  /* 0x000000000004789c */ /* 0x000fe20003f4e870 */
[----:B------:R-:W-:Y:S01]  /*43d0*/  UMOV UR12, UR23 ;  /* 0x00000017000c7c82 */ /* 0x000fe20008000000 */
[----:B------:R-:W-:Y:S01]  /*43e0*/  UMOV UR11, UR22 ;  /* 0x00000016000b7c82 */ /* 0x000fe20008000000 */
[----:B------:R-:W-:-:S08]  /*43f0*/  UMOV UR5, UR10 ;  /* 0x0000000a00057c82 */ /* 0x000fd00008000000 */
.L_x_86:
[----:B------:R-:W-:Y:S02]  /*4400*/  UIADD3 UR12, UPT, UPT, UR12, 0x1, URZ ;  /* 0x000000010c0c7890 */ /* 0x000fe4000fffe0ff */
[----:B--2---:R-:W-:Y:S02]  /*4410*/  ULEA UR6, UR5, UR13, 0x3 ;  /* 0x0000000d05067291 */ /* 0x004fe4000f8e18ff */
[----:B------:R-:W-:Y:S01]  /*4420*/  UISETP.NE.AND UP3, UPT, UR12, URZ, UPT ;  /* 0x000000ff0c00728c */ /* 0x000fe2000bf65270 */
[----:B---3--:R-:W-:Y:S10]  /*4430*/  @P2 BRA `(.L_x_84) ;  /* 0x00000000000c2947 */ /* 0x008ff40003800000 */
[----:B-1----:R-:W-:Y:S04]  /*4440*/  SHF.L.U32 R3, R8, 0x1f, RZ ;  /* 0x0000001f08037819 */ /* 0x002fe800000006ff */
[----:B------:R-:W1:Y:S02]  /*4450*/  SYNCS.PHASECHK.TRANS64.TRYWAIT P0, [UR6], R3 ;  /* 0x00000003ff0075a7 */ /* 0x000e640008001106 */
[----:B-1----:R-:W-:Y:S05]  /*4460*/  @!P0 BRA `(.L_x_85) ;  /* 0x0000005c00c48947 */ /* 0x002fea0003800000 */
.L_x_84:
[----:B------:R-:W-:Y:S01]  /*4470*/  UISETP.NE.AND UP0, UPT, UR11, 0x1, UPT ;  /* 0x000000010b00788c */ /* 0x000fe2000bf05270 */
[----:B------:R-:W-:Y:S01]  /*4480*/  PLOP3.LUT P2, PT, PT, PT, PT, 0x80, 0x8 ;  /* 0x000000000008781c */ /* 0x000fe20003f4f070 */
[----:B------:R-:W-:Y:S02]  /*4490*/  UIADD3 UR4, UPT, UPT, UR5, 0x1, URZ ;  /* 0x0000000105047890 */ /* 0x000fe4000fffe0ff */
[----:B------:R-:W-:Y:S02]  /*44a0*/  ULEA UR8, UR5, UR17, 0x8 ;  /* 0x0000001105087291 */ /* 0x000fe4000f8e40ff */
[----:B------:R-:W-:Y:S01]  /*44b0*/  UISETP.NE.AND UP1, UPT, UR4, 0x18, UPT ;  /* 0x000000180400788c */ /* 0x000fe2000bf25270 */
[----:B------:R-:W-:Y:S01]  /*44c0*/  PLOP3.LUT P0, PT, PT, PT, UP0, 0x80, 0x8 ;  /* 0x000000000008781c */ /* 0x000fe20003f0f008 */
[----:B------:R-:W-:Y:S02]  /*44d0*/  UIADD3 UR11, UPT, UPT, UR11, -0x1, URZ ;  /* 0xffffffff0b0b7890 */ /* 0x000fe4000fffe0ff */
[----:B------:R-:W-:Y:S02]  /*44e0*/  USEL UR7, URZ, 0x1, UP1 ;  /* 0x00000001ff077887 */ /* 0x000fe40008800000 */
[----:B------:R-:W-:Y:S01]  /*44f0*/  USEL UR10, UR4, URZ, UP1 ;  /* 0x000000ff040a7287 */ /* 0x000fe20008800000 */
[----:B------:R-:W-:Y:S03]  /*4500*/  UMOV UR9, 0xc0004010 ;  /* 0xc000401000097882 */ /* 0x000fe60000000000 */
[----:B------:R-:W-:Y:S01]  /*4510*/  @UP0 ULEA UR4, UR10, UR13, 0x3 ;  /* 0x0000000d0a040291 */ /* 0x000fe2000f8e18ff */
[----:B------:R-:W-:Y:S01]  /*4520*/  LOP3.LUT R8, R8, UR7, RZ, 0x3c, !PT ;  /* 0x0000000708087c12 */ /* 0x000fe2000f8e3cff */
[----:B------:R-:W-:Y:S03]  /*4530*/  UMOV UR7, 0xc0004010 ;  /* 0xc000401000077882 */ /* 0x000fe60000000000 */
[----:B-1----:R-:W-:Y:S04]  /*4540*/  @P0 SHF.L.U32 R0, R8, 0x1f, RZ ;  /* 0x0000001f08000819 */ /* 0x002fe800000006ff */
[----:B------:R2:W3:Y:S01]  /*4550*/  @P0 SYNCS.PHASECHK.TRANS64.TRYWAIT P2, [UR4], R0 ;  /* 0x00000000ff0005a7 */ /* 0x0004e20008041104 */
[----:B------:R-:W-:Y:S02]  /*4560*/  UIADD3 UR4, UPT, UPT, UR6, 0xc0, URZ ;  /* 0x000000c006047890 */ /* 0x000fe4000fffe0ff */
[----:B------:R-:W-:Y:S03]  /*4570*/  ULEA UR6, UR5, UR16, 0x8 ;  /* 0x0000001005067291 */ /* 0x000fe6000f8e40ff */
[----:B------:R-:W-:Y:S06]  /*4580*/  UMOV UR5, UR10 ;  /* 0x0000000a00057c82 */ /* 0x000fec0008000000 */
[----:B------:R2:W-:Y:S01]  /*4590*/  UTCIMMA gdesc[UR6], gdesc[UR8], tmem[UR14], tmem[UR20], idesc[UR21], UP2 ;  /* 0x00ff1408060075ea */ /* 0x0005e2000900010e */
[----:B------:R-:W-:Y:S01]  /*45a0*/  UPLOP3.LUT UP2, UPT, UPT, UPT, UPT, 0x80, 0x8 ;  /* 0x000000000008789c */ /* 0x000fe20003f4f070 */
[----:B------:R2:W-:Y:S01]  /*45b0*/  UTCBAR.MULTICAST [UR4], URZ, UR15 ;  /* 0x000000ff040073e9 */ /* 0x0005e2000800080f */
[----:B------:R-:W-:Y:S09]  /*45c0*/  BRA.U UP3, `(.L_x_86) ;  /* 0xfffffffd038c7547 */ /* 0x000ff2000b83ffff */
.L_x_83:
[----:B--2---:R-:W-:Y:S01]  /*45d0*/  UIADD3 UR4, UPT, UPT, UR19, 0x1, URZ ;  /* 0x0000000113047890 */ /* 0x004fe2000fffe0ff */
[C---:B------:R-:W-:Y:S01]  /*45e0*/  ISETP.NE.AND P0, PT, R10.reuse, 0x2, PT ;  /* 0x000000020a00780c */ /* 0x040fe20003f05270 */
[----:B------:R-:W-:Y:S02]  /*45f0*/  UIADD3 UR5, UPT, UPT, UR18, 0x1d0, URZ ;  /* 0x000001d012057890 */ /* 0x000fe4000fffe0ff */
[----:B------:R-:W-:Y:S01]  /*4600*/  UISETP.NE.AND UP0, UPT, UR4, 0x4, UPT ;  /* 0x000000040400788c */ /* 0x000fe2000bf05270 */
[----:B-1----:R-:W-:Y:S02]  /*4610*/  SEL R0, RZ, 0x1, P0 ;  /* 0x00000001ff007807 */ /* 0x002fe40000000000 */
[----:B------:R-:W-:Y:S01]  /*4620*/  SEL R10, R10, RZ, P0 ;  /* 0x000000ff0a0a7207 */ /* 0x000fe20000000000 */
[----:B------:R-:W-:Y:S01]  /*4630*/  USEL UR6, URZ, 0x1, UP0 ;  /* 0x00000001ff067887 */ /* 0x000fe20008000000 */
[----:B------:R-:W-:Y:S01]  /*4640*/  LOP3.LUT R9, R9, R0, RZ, 0x3c, !PT ;  /* 0x0000000009097212 */ /* 0x000fe200078e3cff */
[----:B------:R-:W-:Y:S01]  /*4650*/  USEL UR19, UR4, URZ, UP0 ;  /* 0x000000ff04137287 */ /* 0x000fe20008000000 */
[----:B------:R1:W-:Y:S03]  /*4660*/  UTCBAR [UR5], URZ ;  /* 0x000000ff050073e9 */ /* 0x0003e600080000ff */
[----:B------:R-:W-:Y:S01]  /*4670*/  LOP3.LUT R11, R11, UR6, RZ, 0x3c, !PT ;  /* 0x000000060b0b7c12 */ /* 0x000fe2000f8e3cff */
[----:B------:R-:W-:Y:S07]  /*4680*/  @P1 BRA `(.L_x_87) ;  /* 0xfffffff800dc1947 */ /* 0x000fee000383ffff */
[----:B------:R-:W2:Y:S01]  /*4690*/  S2UR UR8, SR_CgaCtaId ;  /* 0x00000000000879c3 */ /* 0x000ea20000008800 */
[----:B------:R-:W-:Y:S01]  /*46a0*/  ELECT P0, URZ, PT ;  /* 0x0000000000ff782f */ /* 0x000fe20003800000 */
[----:B------:R-:W-:Y:S01]  /*46b0*/  IMAD.MOV.U32 R0, RZ, RZ, 0x1 ;  /* 0x00000001ff007424 */ /* 0x000fe200078e00ff */
[----:B------:R-:W-:Y:S01]  /*46c0*/  UIADD3 UR13, UPT, UPT, UR13, 0x1f0, URZ ;  /* 0x000001f00d0d7890 */ /* 0x000fe2000fffe0ff */
[----:B------:R-:W-:Y:S01]  /*46d0*/  SHF.L.U32 R3, R11, 0x1f, RZ ;  /* 0x0000001f0b037819 */ /* 0x000fe200000006ff */
[----:B------:R-:W-:-:S03]  /*46e0*/  UMOV UR4, 0x40 ;  /* 0x0000004000047882 */ /* 0x000fc60000000000 */
[----:B------:R-:W-:Y:S01]  /*46f0*/  UVIRTCOUNT.DEALLOC.SMPOOL 0x80 ;  /* 0x000000800000784c */ /* 0x000fe20000000000 */
[----:B--2---:R-:W-:Y:S02]  /*4700*/  ULEA UR8, UR8, UR4, 0x18 ;  /* 0x0000000408087291 */ /* 0x004fe4000f8ec0ff */
[----:B------:R-:W-:-:S07]  /*4710*/  ULEA UR4, UR19, UR13, 0x3 ;  /* 0x0000000d13047291 */ /* 0x000fce000f8e18ff */
[----:B------:R2:W-:Y:S02]  /*4720*/  @P0 STS.U8 [UR8+0x1c], R0 ;  /* 0x00001c00ff000988 */ /* 0x0005e40008000008 */
[----:B------:R-:W4:Y:S02]  /*4730*/  SYNCS.PHASECHK.TRANS64.TRYWAIT P0, [UR4], R3 ;  /* 0x00000003ff0075a7 */ /* 0x000f240008001104 */
[----:B--2-4-:R-:W-:Y:S05]  /*4740*/  @!P0 BRA `(.L_x_88) ;  /* 0x0000005c00248947 */ /* 0x014fea0003800000 */
.L_x_193:
[----:B------:R-:W-:-:S04]  /*4750*/  UIADD3 UR4, UPT, UPT, UR19, 0x1, URZ ;  /* 0x0000000113047890 */ /* 0x000fc8000fffe0ff */
[----:B------:R-:W-:-:S04]  /*4760*/  UISETP.NE.AND UP0, UPT, UR4, 0x4, UPT ;  /* 0x000000040400788c */ /* 0x000fc8000bf05270 */
[----:B------:R-:W-:Y:S02]  /*4770*/  USEL UR6, URZ, 0x1, UP0 ;  /* 0x00000001ff067887 */ /* 0x000fe40008000000 */
[----:B------:R-:W-:-:S04]  /*4780*/  USEL UR4, UR4, URZ, UP0 ;  /* 0x000000ff04047287 */ /* 0x000fc80008000000 */
[----:B-1----:R-:W-:Y:S01]  /*4790*/  ULEA UR5, UR4, UR13, 0x3 ;  /* 0x0000000d04057291 */ /* 0x002fe2000f8e18ff */
[----:B------:R-:W-:-:S04]  /*47a0*/  LOP3.LUT R2, R11, UR6, RZ, 0x3c, !PT ;  /* 0x000000060b027c12 */ /* 0x000fc8000f8e3cff */
[----:B--2---:R-:W-:-:S04]  /*47b0*/  SHF.L.U32 R3, R2, 0x1f, RZ ;  /* 0x0000001f02037819 */ /* 0x004fc800000006ff */
[----:B------:R-:W1:Y:S02]  /*47c0*/  SYNCS.PHASECHK.TRANS64.TRYWAIT P0, [UR5], R3 ;  /* 0x00000003ff0075a7 */ /* 0x000e640008001105 */
[----:B-1----:R-:W-:Y:S05]  /*47d0*/  @!P0 BRA `(.L_x_89) ;  /* 0x0000005c00188947 */ /* 0x002fea0003800000 */
.L_x_195:
        /* <DEDUP_REMOVED lines=9> */
.L_x_197:
[----:B------:R-:W-:-:S04]  /*4870*/  UIADD3 UR4, UPT, UPT, UR4, 0x1, URZ ;  /* 0x0000000104047890 */ /* 0x000fc8000fffe0ff */
[----:B------:R-:W-:-:S04]  /*4880*/  UISETP.NE.AND UP0, UPT, UR4, 0x4, UPT ;  /* 0x000000040400788c */ /* 0x000fc8000bf05270 */
[----:B------:R-:W-:Y:S02]  /*4890*/  USEL UR5, URZ, 0x1, UP0 ;  /* 0x00000001ff057887 */ /* 0x000fe40008000000 */
[----:B------:R-:W-:-:S04]  /*48a0*/  USEL UR4, UR4, URZ, UP0 ;  /* 0x000000ff04047287 */ /* 0x000fc80008000000 */
[----:B------:R-:W-:Y:S01]  /*48b0*/  ULEA UR4, UR4, UR13, 0x3 ;  /* 0x0000000d04047291 */ /* 0x000fe2000f8e18ff */
[----:B-1----:R-:W-:-:S04]  /*48c0*/  LOP3.LUT R3, R2, UR5, RZ, 0x3c, !PT ;  /* 0x0000000502037c12 */ /* 0x002fc8000f8e3cff */
[----:B------:R-:W-:-:S04]  /*48d0*/  SHF.L.U32 R3, R3, 0x1f, RZ ;  /* 0x0000001f03037819 */ /* 0x000fc800000006ff */
[----:B------:R-:W1:Y:S02]  /*48e0*/  SYNCS.PHASECHK.TRANS64.TRYWAIT P0, [UR4], R3 ;  /* 0x00000003ff0075a7 */ /* 0x000e640008001104 */
[----:B-1----:R-:W-:Y:S05]  /*48f0*/  @!P0 BRA `(.L_x_91) ;  /* 0x0000005c00008947 */ /* 0x002fea0003800000 */
.L_x_199:
[----:B------:R-:W-:Y:S01]  /*4900*/  NOP ;  /* 0x0000000000007918 */ /* 0x000fe20000000000 */
[----:B-1----:R-:W1:Y:S01]  /*4910*/  LDS R0, [UR8+0x14] ;  /* 0x00001408ff007984 */ /* 0x002e620008000800 */
[----:B------:R-:W-:Y:S01]  /*4920*/  ULOP3.LUT UR4, UR24, 0xffff, URZ, 0xc0, !UPT ;  /* 0x0000ffff18047892 */ /* 0x000fe2000f8ec0ff */
[----:B------:R-:W-:Y:S01]  /*4930*/  UMOV UR5, 0xffff ;  /* 0x0000ffff00057882 */ /* 0x000fe20000000000 */
[----:B------:R-:W-:Y:S02]  /*4940*/  UMOV UR6, 0x1 ;  /* 0x0000000100067882 */ /* 0x000fe40000000000 */
[----:B------:R-:W-:-:S04]  /*4950*/  USHF.R.U32.HI UR4, URZ, 0x5, UR4 ;  /* 0x00000005ff047899 */ /* 0x000fc80008011604 */
[----:B------:R-:W-:Y:S02]  /*4960*/  USHF.L.U32 UR5, UR5, UR4, URZ ;  /* 0x0000000405057299 */ /* 0x000fe400080006ff */
[----:B------:R-:W-:-:S04]  /*4970*/  USHF.L.U32 UR4, UR6, UR4, URZ ;  /* 0x0000000406047299 */ /* 0x000fc800080006ff */
[----:B-1----:R-:W-:-:S04]  /*4980*/  LOP3.LUT R0, R0, UR5, RZ, 0xc0, !PT ;  /* 0x0000000500007c12 */ /* 0x002fc8000f8ec0ff */
[----:B------:R-:W-:-:S13]  /*4990*/  ISETP.NE.AND P0, PT, R0, UR5, PT ;  /* 0x0000000500007c0c */ /* 0x000fda000bf05270 */
[----:B------:R-:W-:Y:S05]  /*49a0*/  @P0 BRA `(.L_x_92) ;  /* 0x0000000000580947 */ /* 0x000fea0003800000 */
[----:B------:R-:W1:Y:S02]  /*49b0*/  LDS R0, [UR8+0x18] ;  /* 0x00001808ff007984 */ /* 0x000e640008000800 */
[----:B-1----:R-:W-:-:S04]  /*49c0*/  LOP3.LUT R0, R0, UR4, RZ, 0xc0, !PT ;  /* 0x0000000400007c12 */ /* 0x002fc8000f8ec0ff */
[----:B------:R-:W-:-:S13]  /*49d0*/  ISETP.NE.AND P0, PT, R0, UR4, PT ;  /* 0x0000000400007c0c */ /* 0x000fda000bf05270 */
[----:B------:R-:W-:Y:S05]  /*49e0*/  @P0 BRA `(.L_x_93) ;  /* 0x00000000003c0947 */ /* 0x000fea0003800000 */
[----:B------:R-:W1:Y:S01]  /*49f0*/  S2R R2, SR_LANEID ;  /* 0x0000000000027919 */ /* 0x000e620000000000 */
[----:B------:R-:W-:Y:S01]  /*4a00*/  ULOP3.LUT UR5, URZ, UR5, URZ, 0x33, !UPT ;  /* 0x00000005ff057292 */ /* 0x000fe2000f8e33ff */
[----:B------:R-:W-:Y:S01]  /*4a10*/  LOP3.LUT R4, RZ, UR4, RZ, 0x33, !PT ;  /* 0x00000004ff047c12 */ /* 0x000fe2000f8e33ff */
[----:B------:R-:W-:Y:S02]  /*4a20*/  VOTEU.ANY UR4, UPT, PT ;  /* 0x0000000000047886 */ /* 0x000fe400038e0100 */
[----:B------:R-:W-:Y:S01]  /*4a30*/  UFLO.U32 UR4, UR4 ;  /* 0x00000004000472bd */ /* 0x000fe200080e0000 */
[----:B------:R-:W2:Y:S01]  /*4a40*/  REDUX UR6, R4 ;  /* 0x00000000040673c4 */ /* 0x000ea20000000000 */
[----:B------:R-:W-:-:S06]  /*4a50*/  IMAD.U32 R0, RZ, RZ, UR5 ;  /* 0x00000005ff007e24 */ /* 0x000fcc000f8e00ff */
[----:B------:R4:W-:Y:S01]  /*4a60*/  UTCATOMSWS.AND URZ, UR5 ;  /* 0x0000000500ff79e3 */ /* 0x0009e20008000000 */
[----:B------:R-:W3:Y:S01]  /*4a70*/  REDUX UR7, R0 ;  /* 0x00000000000773c4 */ /* 0x000ee20000000000 */
[----:B-1----:R-:W-:Y:S01]  /*4a80*/  ISETP.EQ.U32.AND P0, PT, R2, UR4, PT ;  /* 0x0000000402007c0c */ /* 0x002fe2000bf02070 */
[----:B--2---:R-:W-:Y:S01]  /*4a90*/  IMAD.U32 R2, RZ, RZ, UR6 ;  /* 0x00000006ff027e24 */ /* 0x004fe2000f8e00ff */
[----:B---3--:R-:W-:-:S11]  /*4aa0*/  MOV R3, UR7 ;  /* 0x0000000700037c02 */ /* 0x008fd60008000f00 */
[----:B------:R4:W-:Y:S04]  /*4ab0*/  @P0 ATOMS.AND RZ, [UR8+0x14], R3 ;  /* 0x00001403ffff098c */ /* 0x0009e8000a800008 */
[----:B------:R4:W-:Y:S01]  /*4ac0*/  @P0 ATOMS.AND RZ, [UR8+0x18], R2 ;  /* 0x00001802ffff098c */ /* 0x0009e2000a800008 */
[----:B------:R-:W-:Y:S05]  /*4ad0*/  BRA `(.L_x_94) ;  /* 0x0000000000147947 */ /* 0x000fea0003800000 */
.L_x_93:
[----:B------:R-:W-:Y:S02]  /*4ae0*/  MOV R2, 0x4b00 ;  /* 0x00004b0000027802 */ /* 0x000fe40000000f00 */
[----:B---3-5:R-:W-:Y:S05]  /*4af0*/  CALL.REL.NOINC `($__internal_0_$__cuda_sm10x_tcgen05_guardrail_trap_col_being_dealloced_not_returned_by_alloc) ;  /* 0x0000005c005c7944 */ /* 0x028fea0003c00000 */
[----:B------:R-:W-:Y:S05]  /*4b00*/  BRA `(.L_x_94) ;  /* 0x0000000000087947 */ /* 0x000fea0003800000 */
.L_x_92:
[----:B------:R-:W-:Y:S02]  /*4b10*/  MOV R2, 0x4b30 ;  /* 0x00004b3000027802 */ /* 0x000fe40000000f00 */
[----:B---3-5:R-:W-:Y:S05]  /*4b20*/  CALL.REL.NOINC `($__internal_2_$__cuda_sm10x_tcgen05_guardrail_trap_unallocated_columns_being_dealloced) ;  /* 0x0000005c00687944 */ /* 0x028fea0003c00000 */
.L_x_94:
[----:B------:R-:W-:Y:S01]  /*4b30*/  NOP ;  /* 0x0000000000007918 */ /* 0x000fe20000000000 */
[----:B----4-:R-:W-:Y:S05]  /*4b40*/  EXIT ;  /* 0x000000000000794d */ /* 0x010fea0003800000 */
.L_x_76:
[----:B------:R-:W-:-:S09]  /*4b50*/  UISETP.NE.OR UP0, UPT, UR17, 0x3, !UP3 ;  /* 0x000000031100788c */ /* 0x000fd2000df05670 */
[----:B------:R-:W-:Y:S05]  /*4b60*/  BRA.U UP0, `(.L_x_95) ;  /* 0x0000000d00807547 */ /* 0x000fea000b800000 */
[----:B------:R-:W1:Y:S01]  /*4b70*/  LDCU UR32, c[0x0][0x370] ;  /* 0x00006e00ff2077ac */ /* 0x000e620008000800 */
[----:B------:R-:W2:Y:S01]  /*4b80*/  LDC.64 R16, c[0x0][0x348] ;  /* 0x0000d200ff107b82 */ /* 0x000ea20000000a00 */
[----:B------:R-:W-:Y:S02]  /*4b90*/  HFMA2 R13, -RZ, RZ, 0, 0 ;  /* 0x00000000ff0d7431 */ /* 0x000fe400000001ff */
[----:B------:R-:W-:Y:S01]  /*4ba0*/  IMAD.MOV.U32 R15, RZ, RZ, 0x1 ;  /* 0x00000001ff0f7424 */ /* 0x000fe200078e00ff */
[----:B------:R-:W1:Y:S01]  /*4bb0*/  LDCU.128 UR28, c[0x0][0xb10] ;  /* 0x00016200ff1c77ac */ /* 0x000e620008000c00 */
[----:B------:R-:W-:Y:S01]  /*4bc0*/  IMAD.MOV.U32 R14, RZ, RZ, RZ ;  /* 0x000000ffff0e7224 */ /* 0x000fe200078e00ff */
[----:B------:R-:W-:Y:S01]  /*4bd0*/  MOV R7, 0x2000 ;  /* 0x0000200000077802 */ /* 0x000fe20000000f00 */
[----:B------:R-:W3:Y:S01]  /*4be0*/  LDCU UR27, c[0x0][0x374] ;  /* 0x00006e80ff1b77ac */ /* 0x000ee20008000800 */
[----:B------:R-:W4:Y:S01]  /*4bf0*/  LDC.64 R2, c[0x0][0x888] ;  /* 0x00022200ff027b82 */ /* 0x000f220000000a00 */
[----:B------:R-:W3:Y:S01]  /*4c00*/  LDCU UR15, c[0x0][0xb0c] ;  /* 0x00016180ff0f77ac */ /* 0x000ee20008000800 */
[----:B------:R-:W2:Y:S06]  /*4c10*/  LDCU UR38, c[0x0][0xb20] ;  /* 0x00016400ff2677ac */ /* 0x000eac0008000800 */
[----:B------:R-:W4:Y:S01]  /*4c20*/  LDC.64 R4, c[0x0][0x890] ;  /* 0x00022400ff047b82 */ /* 0x000f220000000a00 */
[----:B------:R-:W2:Y:S01]  /*4c30*/  LDCU UR4, c[0x0][0xb30] ;  /* 0x00016600ff0477ac */ /* 0x000ea20008000800 */
[----:B------:R-:W-:Y:S01]  /*4c40*/  UMOV UR21, 0x400 ;  /* 0x0000040000157882 */ /* 0x000fe20000000000 */
[----:B-1----:R-:W-:-:S02]  /*4c50*/  UIMAD.WIDE.U32 UR6, UR32, UR28, URZ ;  /* 0x0000001c200672a5 */ /* 0x002fc4000f8e00ff */
[----:B---3--:R-:W-:Y:S02]  /*4c60*/  UIMAD.WIDE.U32 UR8, UR27, UR31, URZ ;  /* 0x0000001f1b0872a5 */ /* 0x008fe4000f8e00ff */
[----:B------:R-:W-:Y:S02]  /*4c70*/  ULEA UR21, UR45, UR21, 0x18 ;  /* 0x000000152d157291 */ /* 0x000fe4000f8ec0ff */
[----:B------:R-:W-:Y:S02]  /*4c80*/  UPLOP3.LUT UP3, UPT, UPT, UPT, UPT, 0x40, 0x4 ;  /* 0x000000000004789c */ /* 0x000fe40003f6e870 */
[----:B------:R-:W-:Y:S01]  /*4c90*/  UIADD3 UR33, UPT, UPT, UR21, 0x188, URZ ;  /* 0x0000018815217890 */ /* 0x000fe2000fffe0ff */
[----:B------:R-:W-:Y:S01]  /*4ca0*/  UMOV UR6, UR7 ;  /* 0x0000000700067c82 */ /* 0x000fe20008000000 */
[----:B------:R-:W-:Y:S01]  /*4cb0*/  UMOV UR34, UR9 ;  /* 0x0000000900227c82 */ /* 0x000fe20008000000 */
[----:B------:R-:W-:Y:S02]  /*4cc0*/  UISETP.GE.AND UP0, UPT, UR42, 0x1, UPT ;  /* 0x000000012a00788c */ /* 0x000fe4000bf06270 */
[----:B------:R-:W-:Y:S01]  /*4cd0*/  UISETP.NE.AND UP4, UPT, UR42, 0x1, UPT ;  /* 0x000000012a00788c */ /* 0x000fe2000bf85270 */
[----:B------:R-:W1:Y:S01]  /*4ce0*/  LDCU.64 UR22, c[0x0][0xb28] ;  /* 0x00016500ff1677ac */ /* 0x000e620008000a00 */
[----:B------:R-:W-:-:S02]  /*4cf0*/  UISETP.NE.AND UP6, UPT, UR15, 0x1, UPT ;  /* 0x000000010f00788c */ /* 0x000fc4000bfc5270 */
[----:B------:R-:W-:Y:S02]  /*4d00*/  UISETP.NE.AND UP5, UPT, UR30, 0x1, UPT ;  /* 0x000000011e00788c */ /* 0x000fe4000bfa5270 */
[----:B------:R-:W-:Y:S02]  /*4d10*/  UIADD3 UR17, UPT, UPT, UR21, 0x180, URZ ;  /* 0x0000018015117890 */ /* 0x000fe4000fffe0ff */
[----:B------:R-:W-:Y:S02]  /*4d20*/  UPRMT UR33, UR45, 0x654, UR33 ;  /* 0x000006542d217896 */ /* 0x000fe40008000021 */
[----:B------:R-:W-:Y:S02]  /*4d30*/  USHF.R.U32.HI UR35, URZ, UR29, UR6 ;  /* 0x0000001dff237299 */ /* 0x000fe40008011606 */
[----:B--2---:R-:W-:Y:S02]  /*4d40*/  USHF.R.U32.HI UR34, URZ, UR38, UR34 ;  /* 0x00000026ff227299 */ /* 0x004fe40008011622 */
[----:B------:R-:W-:-:S11]  /*4d50*/  UISETP.NE.AND UP2, UPT, UR4, 0x1, UPT ;  /* 0x000000010400788c */ /* 0x000fd6000bf45270 */
.L_x_104:
[C---:B------:R-:W-:Y:S02]  /*4d60*/  LEA R12, R14.reuse, UR21, 0x3 ;  /* 0x000000150e0c7c11 */ /* 0x040fe4000f8e18ff */
[----:B------:R-:W-:Y:S02]  /*4d70*/  SHF.L.U32 R9, R13, 0x1f, RZ ;  /* 0x0000001f0d097819 */ /* 0x000fe400000006ff */
[----:B------:R-:W-:Y:S02]  /*4d80*/  LEA R10, R14, UR21, 0x4 ;  /* 0x000000150e0a7c11 */ /* 0x000fe4000f8e20ff */
[----:B--2---:R-:W2:Y:S02]  /*4d90*/  SYNCS.PHASECHK.TRANS64.TRYWAIT P0, [R12+URZ+0x1b0], R9 ;  /* 0x0001b0090c0075a7 */ /* 0x004ea400080011ff */
[----:B--2---:R-:W-:Y:S05]  /*4da0*/  @!P0 BRA `(.L_x_96) ;  /* 0x0000005400ec8947 */ /* 0x004fea0003800000 */
.L_x_200:
[----:B--2---:R-:W2:Y:S01]  /*4db0*/  LDS.128 R8, [R10+0x240] ;  /* 0x000240000a087984 */ /* 0x004ea20000000c00 */
[----:B------:R-:W-:Y:S01]  /*4dc0*/  UISETP.GE.AND UP0, UPT, UR42, 0x1, UPT ;  /* 0x000000012a00788c */ /* 0x000fe2000bf06270 */
[----:B------:R-:W-:Y:S01]  /*4dd0*/  @!PT LDS RZ, [RZ] ;  /* 0x00000000fffff984 */ /* 0x000fe20000000800 */
[----:B------:R-:W-:Y:S01]  /*4de0*/  @!PT LDS RZ, [RZ] ;  /* 0x00000000fffff984 */ /* 0x000fe20000000800 */
[----:B------:R-:W-:Y:S01]  /*4df0*/  @!PT LDS RZ, [RZ] ;  /* 0x00000000fffff984 */ /* 0x000fe20000000800 */
[----:B------:R-:W-:Y:S01]  /*4e00*/  @!PT LDS RZ, [RZ] ;  /* 0x00000000fffff984 */ /* 0x000fe20000000800 */
[----:B------:R3:W-:Y:S06]  /*4e10*/  MEMBAR.ALL.CTA ;  /* 0x0000000000007992 */ /* 0x0007ec0000008000 */
[----:B---3--:R-:W3:Y:S01]  /*4e20*/  FENCE.VIEW.ASYNC.S ;  /* 0x00000000000073c6 */ /* 0x008ee20000000000 */
[----:B--2---:R-:W-:Y:S11]  /*4e30*/  LOP3.LUT P0, RZ, R10, 0x1, RZ, 0xc0, !PT ;  /* 0x000000010aff7812 */ /* 0x004ff6000780c0ff */
[----:B------:R-:W-:Y:S02]  /*4e40*/  @!UPT UIADD3 URZ, UPT, UPT, URZ, URZ, URZ ;  /* 0x000000fffffff290 */ /* 0x000fe4000fffe0ff */
[----:B---3--:R-:W-:Y:S01]  /*4e50*/  VOTEU.ANY UP1, P0 ;  /* 0x0000000000ff7886 */ /* 0x008fe20000020100 */
[----:B------:R-:W-:Y:S11]  /*4e60*/  PLOP3.LUT P0, PT, PT, PT, UP1, 0x80, 0x8 ;  /* 0x000000000008781c */ /* 0x000ff60003f0f018 */
[----:B------:R-:W-:Y:S02]  /*4e70*/  @!UPT UIADD3 URZ, UPT, UPT, URZ, URZ, URZ ;  /* 0x000000fffffff290 */ /* 0x000fe4000fffe0ff */
[----:B------:R-:W-:Y:S02]  /*4e80*/  @P0 SHF.R.U32.HI R0, RZ, 0x10, R9 ;  /* 0x00000010ff000819 */ /* 0x000fe40000011609 */
[----:B------:R-:W-:Y:S02]  /*4e90*/  @P0 MOV R6, R8 ;  /* 0x0000000800060202 */ /* 0x000fe40000000f00 */
[----:B------:R-:W-:Y:S01]  /*4ea0*/  @P0 R2UR UR4, R0 ;  /* 0x00000000000402ca */ /* 0x000fe200000e0000 */
[----:B------:R-:W-:Y:S01]  /*4eb0*/  VIADD R0, R12, 0x1c0 ;  /* 0x000001c00c007836 */ /* 0x000fe20000000000 */
[----:B------:R-:W-:Y:S02]  /*4ec0*/  @P0 LOP3.LUT R8, R9, 0xffff, RZ, 0xc0, !PT ;  /* 0x0000ffff09080812 */ /* 0x000fe400078ec0ff */
[----:B------:R-:W-:Y:S02]  /*4ed0*/  @P0 R2UR UR6, R6 ;  /* 0x00000000060602ca */ /* 0x000fe400000e0000 */
[----:B------:R-:W-:Y:S02]  /*4ee0*/  PRMT R0, RZ, 0x654, R0 ;  /* 0x00000654ff007816 */ /* 0x000fe40000000000 */
[----:B------:R-:W-:Y:S02]  /*4ef0*/  @P0 R2UR UR5, R8 ;  /* 0x00000000080502ca */ /* 0x000fe400000e0000 */
[----:B------:R2:W-:Y:S03]  /*4f00*/  SYNCS.ARRIVE.TRANS64.RED.A1T0 RZ, [R0+URZ], RZ ;  /* 0x000000ff00ff79a7 */ /* 0x0005e600081004ff */
[----:B------:R-:W-:Y:S04]  /*4f10*/  @UP1 UMOV UR26, UR4 ;  /* 0x00000004001a1c82 */ /* 0x000fe80008000000 */
[----:B------:R-:W-:Y:S04]  /*4f20*/  @UP1 UMOV UR14, UR6 ;  /* 0x00000006000e1c82 */ /* 0x000fe80008000000 */
[----:B------:R-:W-:Y:S01]  /*4f30*/  @UP1 UMOV UR13, UR5 ;  /* 0x00000005000d1c82 */ /* 0x000fe20008000000 */
[----:B------:R-:W-:Y:S05]  /*4f40*/  BRA.U !UP0, `(.L_x_97) ;  /* 0x0000000108a47547 */ /* 0x000fea000b800000 */
[----:B------:R-:W-:Y:S02]  /*4f50*/  UIMAD.WIDE.U32 UR8, UR13, UR31, URZ ;  /* 0x0000001f0d0872a5 */ /* 0x000fe4000f8e00ff */
[----:B------:R-:W-:Y:S02]  /*4f60*/  UIMAD.WIDE.U32 UR10, UR14, UR28, URZ ;  /* 0x0000001c0e0a72a5 */ /* 0x000fe4000f8e00ff */
[----:B------:R-:W-:Y:S02]  /*4f70*/  USEL UR4, UR27, UR34, !UP5 ;  /* 0x000000221b047287 */ /* 0x000fe4000e800000 */
[----:B------:R-:W-:Y:S02]  /*4f80*/  USEL UR7, UR32, UR35, !UP6 ;  /* 0x0000002320077287 */ /* 0x000fe4000f000000 */
[----:B-1----:R-:W-:Y:S02]  /*4f90*/  UIMAD.WIDE.U32 UR18, UR4, UR22, URZ ;  /* 0x00000016041272a5 */ /* 0x002fe4000f8e00ff */
[----:B------:R-:W-:Y:S01]  /*4fa0*/  UIMAD.WIDE.U32 UR24, UR7, UR22, URZ ;  /* 0x00000016071872a5 */ /* 0x000fe2000f8e00ff */
[----:B------:R-:W-:Y:S02]  /*4fb0*/  UMOV UR5, UR9 ;  /* 0x0000000900057c82 */ /* 0x000fe40008000000 */
[----:B------:R-:W-:Y:S03]  /*4fc0*/  USHF.R.U32.HI UR6, URZ, UR38, UR5 ;  /* 0x00000026ff067299 */ /* 0x000fe60008011605 */
[----:B------:R-:W-:Y:S01]  /*4fd0*/  UMOV UR5, UR11 ;  /* 0x0000000b00057c82 */ /* 0x000fe20008000000 */
[----:B------:R-:W-:Y:S02]  /*4fe0*/  USEL UR6, UR13, UR6, !UP5 ;  /* 0x000000060d067287 */ /* 0x000fe4000e800000 */
[----:B------:R-:W-:Y:S02]  /*4ff0*/  USHF.R.U32.HI UR8, URZ, UR29, UR5 ;  /* 0x0000001dff087299 */ /* 0x000fe40008011605 */
[----:B------:R-:W-:Y:S01]  /*5000*/  UIMAD.WIDE.U32 UR10, UR6, UR22, URZ ;  /* 0x00000016060a72a5 */ /* 0x000fe2000f8e00ff */
[----:B------:R-:W-:Y:S02]  /*5010*/  UMOV UR5, UR19 ;  /* 0x0000001300057c82 */ /* 0x000fe40008000000 */
[----:B------:R-:W-:Y:S03]  /*5020*/  @UP4 USHF.R.U32.HI UR4, URZ, UR23, UR5 ;  /* 0x00000017ff044299 */ /* 0x000fe60008011605 */
[----:B------:R-:W-:Y:S01]  /*5030*/  UMOV UR5, UR25 ;  /* 0x0000001900057c82 */ /* 0x000fe20008000000 */
[----:B------:R-:W-:Y:S02]  /*5040*/  UIMAD UR4, UR42, UR4, URZ ;  /* 0x000000042a0472a4 */ /* 0x000fe4000f8e02ff */
[----:B------:R-:W-:Y:S02]  /*5050*/  @UP4 USHF.R.U32.HI UR7, URZ, UR23, UR5 ;  /* 0x00000017ff074299 */ /* 0x000fe40008011605 */
[----:B------:R-:W-:Y:S02]  /*5060*/  USEL UR5, UR14, UR8, !UP6 ;  /* 0x000000080e057287 */ /* 0x000fe4000f000000 */
[----:B------:R-:W-:Y:S02]  /*5070*/  UIMAD UR8, UR42, UR7, URZ ;  /* 0x000000072a0872a4 */ /* 0x000fe4000f8e02ff */
[----:B------:R-:W-:Y:S03]  /*5080*/  UISETP.GE.AND UP0, UPT, UR6, UR4, UPT ;  /* 0x000000040600728c */ /* 0x000fe6000bf06270 */
[----:B------:R-:W-:Y:S01]  /*5090*/  UMOV UR4, UR11 ;  /* 0x0000000b00047c82 */ /* 0x000fe20008000000 */
[----:B------:R-:W-:Y:S02]  /*50a0*/  UISETP.GE.OR UP0, UPT, UR5, UR8, UP0 ;  /* 0x000000080500728c */ /* 0x000fe40008706670 */
[----:B------:R-:W-:Y:S02]  /*50b0*/  USHF.R.U32.HI UR4, URZ, UR23, UR4 ;  /* 0x00000017ff047299 */ /* 0x000fe40008011604 */
[----:B------:R-:W-:Y:S02]  /*50c0*/  UIMAD.WIDE.U32 UR8, UR5, UR22, URZ ;  /* 0x00000016050872a5 */ /* 0x000fe4000f8e00ff */
[----:B------:R-:W-:Y:S04]  /*50d0*/  USEL UR10, UR6, UR4, !UP4 ;  /* 0x00000004060a7287 */ /* 0x000fe8000e000000 */
[----:B------:R-:W-:Y:S01]  /*50e0*/  UIADD3 UR11, UPT, UPT, -UR10, URZ, URZ ;  /* 0x000000ff0a0b7290 */ /* 0x000fe2000fffe1ff */
[----:B------:R-:W-:Y:S02]  /*50f0*/  @!UP0 UMOV UR4, UR9 ;  /* 0x0000000900048c82 */ /* 0x000fe40008000000 */
[----:B------:R-:W-:Y:S02]  /*5100*/  @!UP0 USHF.R.U32.HI UR4, URZ, UR23, UR4 ;  /* 0x00000017ff048299 */ /* 0x000fe40008011604 */
[----:B------:R-:W-:Y:S02]  /*5110*/  UIMAD UR8, UR42, UR11, UR6 ;  /* 0x0000000b2a0872a4 */ /* 0x000fe4000f8e0206 */
[----:B------:R-:W-:Y:S04]  /*5120*/  @!UP0 USEL UR4, UR5, UR4, !UP4 ;  /* 0x0000000405048287 */ /* 0x000fe8000e000000 */
[----:B------:R-:W-:Y:S02]  /*5130*/  @!UP0 UIMAD UR8, UR7, UR8, UR4 ;  /* 0x00000008070882a4 */ /* 0x000fe4000f8e0204 */
[----:B------:R-:W-:Y:S02]  /*5140*/  @!UP0 UIADD3 UR9, UPT, UPT, UR10, -UR4, URZ ;  /* 0x800000040a098290 */ /* 0x000fe4000fffe0ff */
[----:B------:R-:W-:Y:S02]  /*5150*/  UIADD3 UR4, UPT, UPT, -UR5, URZ, URZ ;  /* 0x000000ff05047290 */ /* 0x000fe4000fffe1ff */
[----:B------:R-:W-:Y:S02]  /*5160*/  UIADD3 UR7, UPT, UPT, -UR6, URZ, URZ ;  /* 0x000000ff06077290 */ /* 0x000fe4000fffe1ff */
[----:B------:R-:W-:Y:S02]  /*5170*/  @!UP0 UIMAD UR6, UR9, UR42, UR5 ;  /* 0x0000002a090682a4 */ /* 0x000fe4000f8e0205 */
[----:B------:R-:W-:Y:S02]  /*5180*/  UIMAD UR14, UR15, UR4, UR14 ;  /* 0x000000040f0e72a4 */ /* 0x000fe4000f8e020e */
[----:B------:R-:W-:Y:S01]  /*5190*/  UIMAD UR13, UR30, UR7, UR13 ;  /* 0x000000071e0d72a4 */ /* 0x000fe2000f8e020d */
[----:B------:R-:W-:Y:S02]  /*51a0*/  @!UP0 UMOV UR5, UR8 ;  /* 0x0000000800058c82 */ /* 0x000fe40008000000 */
[----:B------:R-:W-:Y:S02]  /*51b0*/  UIMAD UR14, UR5, UR15, UR14 ;  /* 0x0000000f050e72a4 */ /* 0x000fe4000f8e020e */
[----:B------:R-:W-:Y:S11]  /*51c0*/  UIMAD UR13, UR6, UR30, UR13 ;  /* 0x0000001e060d72a4 */ /* 0x000ff6000f8e020d */
[----:B------:R-:W-:Y:S01]  /*51d0*/  @!UPT UIADD3 URZ, UPT, UPT, URZ, URZ, URZ ;  /* 0x000000fffffff290 */ /* 0x000fe2000fffe0ff */
.L_x_97:
[----:B------:R-:W3:Y:S01]  /*51e0*/  @!UP2 LDCU.128 UR8, c[0x0][0xb10] ;  /* 0x00016200ff08a7ac */ /* 0x000ee20008000c00 */
[C---:B----4-:R-:W-:Y:S02]  /*51f0*/  ISETP.NE.U32.AND P1, PT, R4.reuse, RZ, PT ;  /* 0x000000ff0400720c */ /* 0x050fe40003f25070 */
[----:B------:R-:W-:Y:S02]  /*5200*/  ISETP.NE.U32.AND P0, PT, R4, RZ, PT ;  /* 0x000000ff0400720c */ /* 0x000fe40003f05070 */
[C---:B------:R-:W-:Y:S02]  /*5210*/  ISETP.NE.AND.EX P1, PT, R5.reuse, RZ, PT, P1 ;  /* 0x000000ff0500720c */ /* 0x040fe40003f25310 */
[----:B------:R-:W-:Y:S01]  /*5220*/  ISETP.NE.AND.EX P0, PT, R5, RZ, PT, P0 ;  /* 0x000000ff0500720c */ /* 0x000fe20003f05300 */
[----:B------:R-:W4:Y:S01]  /*5230*/  @!UP2 LDCU UR5, c[0x0][0xb0c] ;  /* 0x00016180ff05a7ac */ /* 0x000f220008000800 */
[----:B------:R-:W-:Y:S01]  /*5240*/  SHF.L.U32 R9, R15, 0x1f, RZ ;  /* 0x0000001f0f097819 */ /* 0x000fe200000006ff */
[----:B------:R-:W-:Y:S02]  /*5250*/  USHF.L.U32 UR19, UR16, 0x7, URZ ;  /* 0x0000000710137899 */ /* 0x000fe400080006ff */
[----:B------:R-:W-:Y:S02]  /*5260*/  USHF.L.U32 UR18, UR20, 0x7, URZ ;  /* 0x0000000714127899 */ /* 0x000fe400080006ff */
[----:B---3--:R-:W-:Y:S07]  /*5270*/  UIMAD.WIDE.U32 UR6, UR14, UR8, URZ ;  /* 0x000000080e0672a5 */ /* 0x008fee000f8e00ff */
[----:B------:R-:W-:Y:S01]  /*5280*/  @!UP2 UMOV UR4, UR7 ;  /* 0x000000070004ac82 */ /* 0x000fe20008000000 */
[----:B----4-:R-:W-:Y:S02]  /*5290*/  @!UP2 UISETP.NE.AND UP0, UPT, UR5, 0x1, UPT ;  /* 0x000000010500a88c */ /* 0x010fe4000bf05270 */
[----:B------:R-:W-:Y:S02]  /*52a0*/  @!UP2 USHF.R.U32.HI UR4, URZ, UR9, UR4 ;  /* 0x00000009ff04a299 */ /* 0x000fe40008011604 */
[----:B------:R-:W-:Y:S02]  /*52b0*/  UIMAD.WIDE.U32 UR6, UR13, UR11, URZ ;  /* 0x0000000b0d0672a5 */ /* 0x000fe4000f8e00ff */
[----:B------:R-:W-:Y:S02]  /*52c0*/  @!UP2 USEL UR8, UR14, UR4, !UP0 ;  /* 0x000000040e08a287 */ /* 0x000fe4000c000000 */
[----:B------:R-:W-:Y:S03]  /*52d0*/  @!UP2 UISETP.NE.AND UP0, UPT, UR10, 0x1, UPT ;  /* 0x000000010a00a88c */ /* 0x000fe6000bf05270 */
[----:B------:R-:W-:Y:S02]  /*52e0*/  @!UP2 UMOV UR6, UR7 ;  /* 0x000000070006ac82 */ /* 0x000fe40008000000 */
[----:B------:R-:W3:Y:S02]  /*52f0*/  @!UP2 LDCU UR4, c[0x0][0xb20] ;  /* 0x00016400ff04a7ac */ /* 0x000ee40008000800 */
[----:B---3--:R-:W-:Y:S04]  /*5300*/  @!UP2 USHF.R.U32.HI UR6, URZ, UR4, UR6 ;  /* 0x00000004ff06a299 */ /* 0x008fe80008011606 */
[----:B------:R-:W-:Y:S04]  /*5310*/  @!UP2 USEL UR6, UR13, UR6, !UP0 ;  /* 0x000000060d06a287 */ /* 0x000fe8000c000000 */
[----:B------:R-:W-:Y:S02]  /*5320*/  @!UP2 UIADD3 UR4, UPT, UPT, -UR8, UR6, URZ ;  /* 0x000000060804a290 */ /* 0x000fe4000fffe1ff */
[----:B------:R-:W-:Y:S02]  /*5330*/  @!UP2 UIADD3 UR6, UPT, UPT, UR8, -UR6, URZ ;  /* 0x800000060806a290 */ /* 0x000fe4000fffe0ff */
[----:B------:R-:W-:Y:S02]  /*5340*/  @!UP2 UIMAD UR14, UR4, UR5, UR14 ;  /* 0x00000005040ea2a4 */ /* 0x000fe4000f8e020e */
[----:B------:R-:W-:Y:S01]  /*5350*/  @!UP2 UIMAD UR13, UR6, UR10, UR13 ;  /* 0x0000000a060da2a4 */ /* 0x000fe2000f8e020d */
[----:B------:R-:W-:Y:S11]  /*5360*/  BRA.U UP3, `(.L_x_98) ;  /* 0x0000000103107547 */ /* 0x000ff6000b800000 */
[----:B--2---:R-:W-:Y:S04]  /*5370*/  MOV R0, UR37 ;  /* 0x0000002500007c02 */ /* 0x004fe80008000f00 */
[----:B------:R-:W-:Y:S04]  /*5380*/  SHF.L.U32 R11, R0, 0x1f, RZ ;  /* 0x0000001f000b7819 */ /* 0x000fe800000006ff */
[----:B------:R-:W2:Y:S02]  /*5390*/  SYNCS.PHASECHK.TRANS64.TRYWAIT P2, [UR21+0x1a8], R11 ;  /* 0x0001a80bff0075a7 */ /* 0x000ea40008041115 */
[----:B--2---:R-:W-:Y:S05]  /*53a0*/  @!P2 BRA `(.L_x_99) ;  /* 0x000000500080a947 */ /* 0x004fea0003800000 */
.L_x_98:
[----:B------:R-:W-:Y:S05]  /*53b0*/  @!P1 BRA `(.L_x_100) ;  /* 0x0000000000309947 */ /* 0x000fea0003800000 */
[----:B------:R-:W-:Y:S01]  /*53c0*/  ISETP.NE.U32.AND P1, PT, R2, RZ, PT ;  /* 0x000000ff0200720c */ /* 0x000fe20003f25070 */
[----:B------:R-:W3:Y:S01]  /*53d0*/  LDCU.64 UR4, c[0x0][0x358] ;  /* 0x00006b00ff0477ac */ /* 0x000ee20008000a00 */
[----:B------:R-:W-:Y:S02]  /*53e0*/  IMAD.MOV.U32 R145, RZ, RZ, 0x1 ;  /* 0x00000001ff917424 */ /* 0x000fe400078e00ff */
[----:B------:R-:W-:Y:S11]  /*53f0*/  ISETP.NE.AND.EX P1, PT, R3, RZ, PT, P1 ;  /* 0x000000ff0300720c */ /* 0x000ff60003f25310 */
[----:B------:R-:W-:Y:S02]  /*5400*/  @!UPT UIADD3 URZ, UPT, UPT, URZ, URZ, URZ ;  /* 0x000000fffffff290 */ /* 0x000fe4000fffe0ff */
[----:B--2---:R-:W2:Y:S01]  /*5410*/  @P1 LDC.64 R10, c[0x0][0x888] ;  /* 0x00022200ff0a1b82 */ /* 0x004ea20000000a00 */
[----:B------:R-:W-:Y:S04]  /*5420*/  @P1 IMAD R0, R4, UR36, RZ ;  /* 0x0000002404001c24 */ /* 0x000fe8000f8e02ff */
[----:B--2---:R-:W-:Y:S04]  /*5430*/  @P1 IMAD.WIDE R10, R0, 0x4, R10 ;  /* 0x00000004000a1825 */ /* 0x004fe800078e020a */
[----:B------:R-:W-:Y:S01]  /*5440*/  HFMA2 R0, -RZ, RZ, 0, 5.9604644775390625e-08 ;  /* 0x00000001ff007431 */ /* 0x000fe200000001ff */
[----:B---3-5:R3:W5:Y:S04]  /*5450*/  @P1 LDG.E R72, desc[UR4][R10.64] ;  /* 0x000000040a481981 */ /* 0x028768000c1e1900 */
[----:B------:R-:W-:Y:S01]  /*5460*/  @!P1 PRMT R145, R0, 0x7610, R145 ;  /* 0x0000761000919816 */ /* 0x000fe20000000091 */
[----:B---3--:R-:W4:Y:S06]  /*5470*/  @!P1 LDC R72, c[0x0][0x880] ;  /* 0x00022000ff489b82 */ /* 0x008f2c0000000800 */
.L_x_100:
[----:B----45:R-:W-:Y:S01]  /*5480*/  @!P0 ISETP.EQ.AND P1, PT, R72, RZ, PT ;  /* 0x000000ff4800820c */ /* 0x030fe20003f22270 */
[----:B------:R-:W-:Y:S01]  /*5490*/  @!UPT UIADD3 URZ, UPT, UPT, URZ, URZ, URZ ;  /* 0x000000fffffff290 */ /* 0x000fe2000fffe0ff */
[----:B------:R-:W-:Y:S11]  /*54a0*/  @!P0 BRA `(.L_x_101) ;  /* 0x0000000000188947 */ /* 0x000ff60003800000 */
[----:B------:R-:W-:Y:S02]  /*54b0*/  LOP3.LUT P0, RZ, R145, 0xff, RZ, 0xc0, !PT ;  /* 0x000000ff91ff7812 */ /* 0x000fe4000780c0ff */
[----:B------:R-:W-:Y:S04]  /*54c0*/  ISETP.NE.U32.AND P1, PT, R2, RZ, PT ;  /* 0x000000ff0200720c */ /* 0x000fe80003f25070 */
[----:B------:R-:W-:Y:S04]  /*54d0*/  ISETP.NE.AND.EX P1, PT, R3, RZ, PT, P1 ;  /* 0x000000ff0300720c */ /* 0x000fe80003f25310 */
[----:B------:R-:W-:Y:S03]  /*54e0*/  PLOP3.LUT P1, PT, P1, PT, PT, 0x8, 0x80 ;  /* 0x000000000080781c */ /* 0x000fe60000f2e170 */
[----:B------:R-:W-:Y:S11]  /*54f0*/  @P0 ISETP.EQ.AND P1, PT, R72, RZ, PT ;  /* 0x000000ff4800020c */ /* 0x000ff60003f22270 */
[----:B------:R-:W-:Y:S02]  /*5500*/  @!UPT UIADD3 URZ, UPT, UPT, URZ, URZ, URZ ;  /* 0x000000fffffff290 */ /* 0x000fe4000fffe0ff */
.L_x_101:
[----:B------:R-:W3:Y:S01]  /*5510*/  SYNCS.PHASECHK.TRANS64.TRYWAIT P2, [UR21+0x190], R9 ;  /* 0x00019009ff0075a7 */ /* 0x000ee20008041115 */
[----:B------:R-:W-:Y:S04]  /*5520*/  ELECT P0, URZ, PT ;  /* 0x0000000000ff782f */ /* 0x000fe80003800000 */
[----:B------:R-:W-:Y:S11]  /*5530*/  PLOP3.LUT P1, PT, P1, P0, PT, 0xf2, 0x2f ;  /* 0x00000000002f781c */ /* 0x000ff60000f21e72 */
[----:B------:R-:W-:Y:S02]  /*5540*/  @!UPT UIADD3 URZ, UPT, UPT, URZ, URZ, URZ ;  /* 0x000000fffffff290 */ /* 0x000fe4000fffe0ff */
[----:B------:R-:W-:Y:S05]  /*5550*/  @!P1 IADD3 R8, P0, PT, R16, 0x580, RZ ;  /* 0x0000058010089810 */ /* 0x000fea0007f1e0ff */
[----:B------:R-:W-:Y:S01]  /*5560*/  @!P1 IMAD.X R6, RZ, RZ, R17, P0 ;  /* 0x000000ffff069224 */ /* 0x000fe200000e0611 */
[----:B---3--:R-:W-:Y:S07]  /*5570*/  @!P2 BRA `(.L_x_102) ;  /* 0x000000500024a947 */ /* 0x008fee0003800000 */
.L_x_203:
[----:B------:R-:W-:Y:S01]  /*5580*/  @!P1 R2UR UR5, R8 ;  /* 0x00000000080592ca */ /* 0x000fe200000e0000 */
[----:B------:R-:W-:Y:S01]  /*5590*/  VOTEU.ALL UP0, P1 ;  /* 0x0000000000ff7886 */ /* 0x000fe20000800000 */
[----:B------:R-:W-:Y:S01]  /*55a0*/  @!P1 R2UR UR4, R6 ;  /* 0x00000000060492ca */ /* 0x000fe200000e0000 */
[----:B--2---:R-:W-:Y:S01]  /*55b0*/  @!P1 IMAD.MOV.U32 R0, RZ, RZ, 0x2000 ;  /* 0x00002000ff009424 */ /* 0x004fe200078e00ff */
[----:B------:R-:W-:Y:S01]  /*55c0*/  UMOV UR8, 0x0 ;  /* 0x0000000000087882 */ /* 0x000fe20000000000 */
[----:B------:R-:W-:Y:S01]  /*55d0*/  UMOV UR9, 0x10000000 ;  /* 0x1000000000097882 */ /* 0x000fe20000000000 */
[----:B------:R-:W-:Y:S01]  /*55e0*/  @!UP0 UIADD3 UR16, UPT, UPT, UR21, 0x400, URZ ;  /* 0x0000040015108890 */ /* 0x000fe2000fffe0ff */
[----:B------:R-:W-:Y:S01]  /*55f0*/  VIADD R14, R14, 0x1 ;  /* 0x000000010e0e7836 */ /* 0x000fe20000000000 */
[----:B------:R-:W-:Y:S01]  /*5600*/  VOTEU.ALL UP0, P1 ;  /* 0x0000000000ff7886 */ /* 0x000fe20000800000 */
[----:B------:R-:W-:Y:S01]  /*5610*/  UMOV UR20, UR36 ;  /* 0x0000002400147c82 */ /* 0x000fe20008000000 */
[----:B------:R-:W-:Y:S03]  /*5620*/  UPRMT UR6, UR45, 0x654, UR17 ;  /* 0x000006542d067896 */ /* 0x000fe60008000011 */
[----:B------:R-:W-:Y:S02]  /*5630*/  IMAD.U32 R10, RZ, RZ, UR5 ;  /* 0x00000005ff0a7e24 */ /* 0x000fe4000f8e00ff */
[----:B------:R-:W-:Y:S03]  /*5640*/  IMAD.U32 R11, RZ, RZ, UR4 ;  /* 0x00000004ff0b7e24 */ /* 0x000fe6000f8e00ff */
[----:B------:R-:W-:Y:S02]  /*5650*/  @!P1 R2UR UR4, R10 ;  /* 0x000000000a0492ca */ /* 0x000fe400000e0000 */
[----:B------:R-:W-:Y:S11]  /*5660*/  @!P1 R2UR UR5, R11 ;  /* 0x000000000b0592ca */ /* 0x000ff600000e0000 */
[----:B------:R-:W-:Y:S02]  /*5670*/  @!UPT UIADD3 URZ, UPT, UPT, URZ, URZ, URZ ;  /* 0x000000fffffff290 */ /* 0x000fe4000fffe0ff */
[----:B------:R2:W-:Y:S01]  /*5680*/  @!UP0 UTMALDG.3D [UR16], [UR4], desc[UR8] ;  /* 0x00000810040085b4 */ /* 0x0005e20008011000 */
[----:B------:R2:W-:Y:S01]  /*5690*/  @!P1 SYNCS.ARRIVE.TRANS64.RED.A0TR RZ, [UR21+0x180], R0 ;  /* 0x00018000ffff99a7 */ /* 0x0005e20008300415 */
[----:B------:R-:W-:Y:S01]  /*56a0*/  SYNCS.ARRIVE.TRANS64.RED.A1T0 RZ, [UR6], RZ ;  /* 0x000000ffffff79a7 */ /* 0x000fe20008100406 */
[----:B------:R-:W3:Y:S02]  /*56b0*/  SYNCS.PHASECHK.TRANS64.TRYWAIT P0, [UR21+0x198], R9 ;  /* 0x00019809ff0075a7 */ /* 0x000ee40008001115 */
[----:B--23--:R-:W-:Y:S05]  /*56c0*/  @!P0 BRA `(.L_x_103) ;  /* 0x0000004c00e88947 */ /* 0x00cfea0003800000 */
.L_x_205:
[----:B------:R-:W-:Y:S01]  /*56d0*/  @!P1 IADD3 R6, P0, PT, R16, 0x580, RZ ;  /* 0x0000058010069810 */ /* 0x000fe20007f1e0ff */
[----:B------:R-:W-:Y:S01]  /*56e0*/  VOTEU.ALL UP0, P1 ;  /* 0x0000000000ff7886 */ /* 0x000fe20000800000 */
[----:B------:R-:W-:Y:S01]  /*56f0*/  UMOV UR6, 0x0 ;  /* 0x0000000000067882 */ /* 0x000fe20000000000 */
[----:B------:R-:W-:Y:S01]  /*5700*/  UMOV UR7, 0x10000000 ;  /* 0x1000000000077882 */ /* 0x000fe20000000000 */
[----:B------:R-:W-:Y:S01]  /*5710*/  @!P1 R2UR UR5, R6 ;  /* 0x00000000060592ca */ /* 0x000fe200000e0000 */
[----:B--2---:R-:W-:Y:S01]  /*5720*/  @!P1 IMAD.X R0, RZ, RZ, R17, P0 ;  /* 0x000000ffff009224 */ /* 0x004fe200000e0611 */
[----:B------:R-:W-:Y:S01]  /*5730*/  @!UP0 UIADD3 UR10, UPT, UPT, UR18, 0x40, URZ ;  /* 0x00000040120a8890 */ /* 0x000fe2000fffe0ff */
[----:B------:R-:W-:Y:S01]  /*5740*/  R2UR UR16, R147 ;  /* 0x00000000931072ca */ /* 0x000fe200000e0000 */
[----:B------:R-:W-:Y:S01]  /*5750*/  @!UP0 UIADD3 UR8, UPT, UPT, UR21, 0x2400, URZ ;  /* 0x0000240015088890 */ /* 0x000fe2000fffe0ff */
[----:B------:R-:W-:Y:S01]  /*5760*/  ISETP.NE.AND P0, PT, R14, 0x2, PT ;  /* 0x000000020e00780c */ /* 0x000fe20003f05270 */
[----:B------:R-:W-:Y:S01]  /*5770*/  @!UP0 UIADD3 UR9, UPT, UPT, UR21, 0x188, URZ ;  /* 0x0000018815098890 */ /* 0x000fe2000fffe0ff */
[----:B------:R-:W-:Y:S01]  /*5780*/  @!P1 R2UR UR4, R0 ;  /* 0x00000000000492ca */ /* 0x000fe200000e0000 */
[----:B------:R-:W-:Y:S01]  /*5790*/  VOTEU.ALL UP0, P1 ;  /* 0x0000000000ff7886 */ /* 0x000fe20000800000 */
[----:B------:R-:W-:Y:S01]  /*57a0*/  UMOV UR11, UR19 ;  /* 0x00000013000b7c82 */ /* 0x000fe20008000000 */
[----:B------:R-:W-:Y:S01]  /*57b0*/  UMOV UR12, UR36 ;  /* 0x00000024000c7c82 */ /* 0x000fe20008000000 */
[----:B------:R-:W-:Y:S01]  /*57c0*/  SEL R0, RZ, 0x1, P0 ;  /* 0x00000001ff007807 */ /* 0x000fe20000000000 */
[----:B------:R-:W-:Y:S01]  /*57d0*/  UIADD3 UR20, UPT, UPT, UR13, UR63, URZ ;  /* 0x0000003f0d147290 */ /* 0x000fe2000fffe0ff */
[----:B------:R-:W-:Y:S01]  /*57e0*/  IMAD.U32 R8, RZ, RZ, UR5 ;  /* 0x00000005ff087e24 */ /* 0x000fe2000f8e00ff */
[----:B------:R-:W-:Y:S01]  /*57f0*/  LOP3.LUT R15, R15, 0x1, RZ, 0x3c, !PT ;  /* 0x000000010f0f7812 */ /* 0x000fe200078e3cff */
[----:B------:R-:W-:Y:S01]  /*5800*/  UPLOP3.LUT UP3, UPT, UPT, UPT, UPT, 0x80, 0x8 ;  /* 0x000000000008789c */ /* 0x000fe20003f6f070 */
[----:B------:R-:W-:Y:S01]  /*5810*/  LOP3.LUT R13, R13, R0, RZ, 0x3c, !PT ;  /* 0x000000000d0d7212 */ /* 0x000fe200078e3cff */
[----:B------:R-:W-:Y:S01]  /*5820*/  UIADD3 UR16, UPT, UPT, UR14, UR16, URZ ;  /* 0x000000100e107290 */ /* 0x000fe2000fffe0ff */
[----:B------:R-:W-:Y:S01]  /*5830*/  SEL R14, R14, RZ, P0 ;  /* 0x000000ff0e0e7207 */ /* 0x000fe20000000000 */
[----:B------:R-:W-:Y:S01]  /*5840*/  UMOV UR36, UR26 ;  /* 0x0000001a00247c82 */ /* 0x000fe20008000000 */
[----:B------:R-:W-:Y:S01]  /*5850*/  IMAD.U32 R9, RZ, RZ, UR4 ;  /* 0x00000004ff097e24 */ /* 0x000fe2000f8e00ff */
[----:B------:R-:W-:Y:S04]  /*5860*/  @!P1 R2UR UR4, R8 ;  /* 0x00000000080492ca */ /* 0x000fe800000e0000 */
[----:B------:R-:W-:Y:S11]  /*5870*/  @!P1 R2UR UR5, R9 ;  /* 0x00000000090592ca */ /* 0x000ff600000e0000 */
[----:B------:R-:W-:Y:S02]  /*5880*/  @!UPT UIADD3 URZ, UPT, UPT, URZ, URZ, URZ ;  /* 0x000000fffffff290 */ /* 0x000fe4000fffe0ff */
[----:B------:R2:W-:Y:S01]  /*5890*/  @!UP0 UTMALDG.3D [UR8], [UR4], desc[UR6] ;  /* 0x00000608040085b4 */ /* 0x0005e20008011000 */
[----:B------:R2:W-:Y:S01]  /*58a0*/  @!P1 SYNCS.ARRIVE.TRANS64.RED.A0TR RZ, [UR21+0x188], R7 ;  /* 0x00018807ffff99a7 */ /* 0x0005e20008300415 */
[----:B------:R-:W-:Y:S01]  /*58b0*/  SYNCS.ARRIVE.TRANS64.RED.A1T0 RZ, [UR33], RZ ;  /* 0x000000ffffff79a7 */ /* 0x000fe20008100421 */
[----:B------:R-:W-:Y:S05]  /*58c0*/  BRA.U UP1, `(.L_x_104) ;  /* 0xfffffff501247547 */ /* 0x000fea000b83ffff */
[----:B------:R-:W-:-:S04]  /*58d0*/  SHF.L.U32 R3, R15, 0x1f, RZ ;  /* 0x0000001f0f037819 */ /* 0x000fc800000006ff */
[----:B------:R-:W3:Y:S02]  /*58e0*/  SYNCS.PHASECHK.TRANS64.TRYWAIT P0, [UR21+0x190], R3 ;  /* 0x00019003ff0075a7 */ /* 0x000ee40008001115 */
[----:B---3--:R-:W-:Y:S05]  /*58f0*/  @!P0 BRA `(.L_x_105) ;  /* 0x0000004c00748947 */ /* 0x008fea0003800000 */
.L_x_207:
[----:B---3--:R-:W-:-:S07]  /*5900*/  MOV R0, UR21 ;  /* 0x0000001500007c02 */ /* 0x008fce0008000f00 */
.L_x_106:
[----:B---3--:R-:W-:-:S04]  /*5910*/  SHF.L.U32 R3, R15, 0x1f, RZ ;  /* 0x0000001f0f037819 */ /* 0x008fc800000006ff */
[----:B------:R3:W4:Y:S03]  /*5920*/  SYNCS.PHASECHK.TRANS64.TRYWAIT P0, [R0+URZ+0x198], R3 ;  /* 0x00019803000075a7 */ /* 0x00072600080011ff */
[----:B----4-:R-:W-:Y:S05]  /*5930*/  @!P0 NANOSLEEP.SYNCS 0x989680 ;  /* 0x009896800000895d */ /* 0x010fea0003900000 */
[----:B------:R-:W4:Y:S02]  /*5940*/  @!P0 SYNCS.PHASECHK.TRANS64 P0, [R0+URZ+0x198], R3 ;  /* 0x00019803000085a7 */ /* 0x000f2400080010ff */
[----:B-12-4-:R-:W-:Y:S05]  /*5950*/  @P0 EXIT ;  /* 0x000000000000094d */ /* 0x016fea0003800000 */
[----:B------:R-:W-:Y:S05]  /*5960*/  BRA `(.L_x_106) ;  /* 0xfffffffc00e87947 */ /* 0x000fea000383ffff */
.L_x_95:
[----:B------:R-:W-:-:S06]  /*5970*/  UISETP.GE.AND UP0, UPT, UR17, 0x4, UPT ;  /* 0x000000041100788c */ /* 0x000fcc000bf06270 */
[----:B------:R-:W-:-:S13]  /*5980*/  PLOP3.LUT P0, PT, PT, PT, UP0, 0x80, 0x8 ;  /* 0x000000000008781c */ /* 0x000fda0003f0f008 */
[----:B------:R-:W-:Y:S05]  /*5990*/  @!P0 EXIT ;  /* 0x000000000000894d */ /* 0x000fea0003800000 */
[----:B------:R-:W-:Y:S01]  /*59a0*/  BAR.SYNC.DEFER_BLOCKING 0x6, 0xa0 ;  /* 0x0182800000007b1d */ /* 0x000fe20000010000 */
[C---:B------:R-:W-:Y:S01]  /*59b0*/  IMAD.SHL.U32 R3, R158.reuse, 0x40, RZ ;  /* 0x000000409e037824 */ /* 0x040fe200078e00ff */
[C---:B------:R-:W-:Y:S01]  /*59c0*/  R2P PR, R158.reuse, 0x6 ;  /* 0x000000069e007804 */ /* 0x040fe20000000000 */
[C---:B------:R-:W-:Y:S01]  /*59d0*/  IMAD.SHL.U32 R144, R158.reuse, 0x8, RZ ;  /* 0x000000089e907824 */ /* 0x040fe200078e00ff */
[----:B------:R-:W-:Y:S01]  /*59e0*/  CS2R R152, SRZ ;  /* 0x0000000000987805 */ /* 0x000fe2000001ff00 */
[----:B------:R-:W-:Y:S01]  /*59f0*/  IMAD.MOV.U32 R155, RZ, RZ, 0x20 ;  /* 0x00000020ff9b7424 */ /* 0x000fe200078e00ff */
[----:B------:R-:W-:Y:S02]  /*5a00*/  UMOV UR44, 0x400 ;  /* 0x00000400002c7882 */ /* 0x000fe40000000000 */
[----:B------:R-:W1:Y:S01]  /*5a10*/  LDC.64 R138, c[0x0][0x8b0] ;  /* 0x00022c00ff8a7b82 */ /* 0x000e620000000a00 */
[----:B------:R-:W-:Y:S01]  /*5a20*/  ULEA UR44, UR45, UR44, 0x18 ;  /* 0x0000002c2d2c7291 */ /* 0x000fe2000f8ec0ff */
[----:B------:R-:W-:Y:S01]  /*5a30*/  LOP3.LUT R7, R3, 0x180, RZ, 0xc0, !PT ;  /* 0x0000018003077812 */ /* 0x000fe200078ec0ff */
[----:B------:R-:W-:Y:S01]  /*5a40*/  IMAD.U32 R69, R158, 0x10000, RZ ;  /* 0x000100009e457824 */ /* 0x000fe200078e00ff */
[----:B------:R-:W-:Y:S01]  /*5a50*/  SEL R155, R155, 0xffffffe0, !P2 ;  /* 0xffffffe09b9b7807 */ /* 0x000fe20005000000 */
[----:B------:R-:W-:Y:S01]  /*5a60*/  IMAD.MOV.U32 R156, RZ, RZ, 0x10 ;  /* 0x00000010ff9c7424 */ /* 0x000fe200078e00ff */
[----:B------:R-:W-:Y:S01]  /*5a70*/  LOP3.LUT R144, R7, 0x30, R144, 0xf8, !PT ;  /* 0x0000003007907812 */ /* 0x000fe200078ef890 */
[----:B------:R-:W-:Y:S01]  /*5a80*/  UIADD3 UR4, UPT, UPT, UR44, 0x4400, URZ ;  /* 0x000044002c047890 */ /* 0x000fe2000fffe0ff */
[----:B------:R-:W2:Y:S01]  /*5a90*/  LDC.64 R136, c[0x0][0x8a8] ;  /* 0x00022a00ff887b82 */ /* 0x000ea20000000a00 */
[----:B------:R-:W-:Y:S01]  /*5aa0*/  LOP3.LUT R69, R69, 0x600000, RZ, 0xc0, !PT ;  /* 0x0060000045457812 */ /* 0x000fe200078ec0ff */
[----:B------:R-:W-:Y:S01]  /*5ab0*/  IMAD.MOV.U32 R68, RZ, RZ, RZ ;  /* 0x000000ffff447224 */ /* 0x000fe200078e00ff */
[----:B------:R-:W-:Y:S01]  /*5ac0*/  LOP3.LUT R144, R144, 0x1e40, R3, 0xf8, !PT ;  /* 0x00001e4090907812 */ /* 0x000fe200078ef803 */
[----:B------:R-:W-:Y:S01]  /*5ad0*/  IMAD.MOV.U32 R149, RZ, RZ, RZ ;  /* 0x000000ffff957224 */ /* 0x000fe200078e00ff */
[----:B------:R-:W-:-:S02]  /*5ae0*/  SEL R156, R156, 0xfffffff0, !P1 ;  /* 0xfffffff09c9c7807 */ /* 0x000fc40004800000 */
[----:B------:R-:W-:Y:S02]  /*5af0*/  CS2R R150, SRZ ;  /* 0x0000000000967805 */ /* 0x000fe4000001ff00 */
[----:B------:R-:W-:Y:S01]  /*5b00*/  SHF.R.S32.HI R3, RZ, 0x4, R155 ;  /* 0x00000004ff037819 */ /* 0x000fe2000001149b */
[----:B------:R-:W-:Y:S01]  /*5b10*/  IMAD.U32 R157, RZ, RZ, UR4 ;  /* 0x00000004ff9d7e24 */ /* 0x000fe2000f8e00ff */
[----:B------:R-:W3:Y:S01]  /*5b20*/  LDS R0, [UR44+0x260] ;  /* 0x0002602cff007984 */ /* 0x000ee20008000800 */
[----:B------:R-:W-:Y:S01]  /*5b30*/  LOP3.LUT R158, R158, 0x60, RZ, 0xc0, !PT ;  /* 0x000000609e9e7812 */ /* 0x000fe200078ec0ff */
[----:B------:R-:W4:Y:S01]  /*5b40*/  LDCU UR58, c[0x0][0x370] ;  /* 0x00006e00ff3a77ac */ /* 0x000f220008000800 */
[----:B------:R-:W-:Y:S01]  /*5b50*/  LEA.HI.SX32 R154, R156, R3, 0x1c ;  /* 0x000000039c9a7211 */ /* 0x000fe200078fe2ff */
[----:B------:R-:W1:Y:S01]  /*5b60*/  LDCU UR43, c[0x0][0xb0c] ;  /* 0x00016180ff2b77ac */ /* 0x000e620008000800 */
[----:B------:R-:W1:Y:S01]  /*5b70*/  LDCU UR39, c[0x0][0xb30] ;  /* 0x00016600ff2777ac */ /* 0x000e620008000800 */
[----:B------:R-:W1:Y:S01]  /*5b80*/  LDCU.64 UR56, c[0x0][0x888] ;  /* 0x00011100ff3877ac */ /* 0x000e620008000a00 */
[----:B------:R-:W1:Y:S01]  /*5b90*/  LDCU.64 UR40, c[0x0][0xb28] ;  /* 0x00016500ff2877ac */ /* 0x000e620008000a00 */
[----:B------:R-:W1:Y:S01]  /*5ba0*/  LDCU.64 UR60, c[0x0][0x890] ;  /* 0x00011200ff3c77ac */ /* 0x000e620008000a00 */
[----:B------:R-:W1:Y:S01]  /*5bb0*/  LDCU.128 UR52, c[0x0][0xb10] ;  /* 0x00016200ff3477ac */ /* 0x000e620008000c00 */
[----:B------:R-:W1:Y:S01]  /*5bc0*/  LDCU UR47, c[0x0][0x374] ;  /* 0x00006e80ff2f77ac */ /* 0x000e620008000800 */
[----:B------:R-:W-:Y:S01]  /*5bd0*/  UIADD3 UR62, UPT, UPT, UR44, 0x400, URZ ;  /* 0x000004002c3e7890 */ /* 0x000fe2000fffe0ff */
[----:B-1234-:R-:W-:-:S11]  /*5be0*/  IMAD.IADD R69, R0, 0x1, R69 ;  /* 0x0000000100457824 */ /* 0x01efd600078e0245 */
.L_x_132:
[C---:B------:R-:W-:Y:S02]  /*5bf0*/  LEA R3, R149.reuse, UR44, 0x3 ;  /* 0x0000002c95037c11 */ /* 0x040fe4000f8e18ff */
[----:B------:R-:W-:Y:S02]  /*5c00*/  SHF.L.U32 R0, R152, 0x1f, RZ ;  /* 0x0000001f98007819 */ /* 0x000fe400000006ff */
[----:B------:R-:W-:Y:S02]  /*5c10*/  LEA R5, R149, UR44, 0x4 ;  /* 0x0000002c95057c11 */ /* 0x000fe4000f8e20ff */
[----:B-1----:R-:W1:Y:S02]  /*5c20*/  SYNCS.PHASECHK.TRANS64.TRYWAIT P0, [R3+URZ+0x1b0], R0 ;  /* 0x0001b000030075a7 */ /* 0x002e6400080011ff */
[----:B-1----:R-:W-:Y:S05]  /*5c30*/  @!P0 BRA `(.L_x_107) ;  /* 0x0000004800bc8947 */ /* 0x002fea0003800000 */
.L_x_208:
        /* <DEDUP_REMOVED lines=11> */
[----:B------:R-:W-:Y:S01]  /*5cf0*/  PLOP3.LUT P0, PT, PT, PT, UP1, 0x80, 0x8 ;  /* 0x000000000008781c */ /* 0x000fe20003f0f018 */
[----:B------:R-:W-:Y:S11]  /*5d00*/  UP2UR UR46, UPR, URZ, 0x2 ;  /* 0x00000002ff2e7883 */ /* 0x000ff60008000000 */
[----:B------:R-:W-:Y:S01]  /*5d10*/  @!UPT UIADD3 URZ, UPT, UPT, URZ, URZ, URZ ;  /* 0x000000fffffff290 */ /* 0x000fe2000fffe0ff */
[----:B-1----:R-:W-:Y:S02]  /*5d20*/  @P0 SHF.R.U32.HI R0, RZ, 0x10, R5 ;  /* 0x00000010ff000819 */ /* 0x002fe40000011605 */
        /* <DEDUP_REMOVED lines=12> */
[----:B------:R-:W2:Y:S01]  /*5df0*/  LDCU UR12, c[0x0][0xb20] ;  /* 0x00016400ff0c77ac */ /* 0x000ea20008000800 */
[----:B------:R-:W-:Y:S02]  /*5e00*/  UIMAD.WIDE.U32 UR4, UR47, UR55, URZ ;  /* 0x000000372f0472a5 */ /* 0x000fe4000f8e00ff */
[----:B------:R-:W-:Y:S02]  /*5e10*/  UIMAD.WIDE.U32 UR6, UR58, UR52, URZ ;  /* 0x000000343a0672a5 */ /* 0x000fe4000f8e00ff */
[----:B------:R-:W-:Y:S02]  /*5e20*/  UISETP.NE.AND UP0, UPT, UR54, 0x1, UPT ;  /* 0x000000013600788c */ /* 0x000fe4000bf05270 */
[----:B------:R-:W-:Y:S02]  /*5e30*/  UIMAD.WIDE.U32 UR8, UR37, UR55, URZ ;  /* 0x00000037250872a5 */ /* 0x000fe4000f8e00ff */
[----:B------:R-:W-:Y:S02]  /*5e40*/  UIMAD.WIDE.U32 UR10, UR38, UR52, URZ ;  /* 0x00000034260a72a5 */ /* 0x000fe4000f8e00ff */
[----:B------:R-:W-:Y:S02]  /*5e50*/  UISETP.NE.AND UP1, UPT, UR43, 0x1, UPT ;  /* 0x000000012b00788c */ /* 0x000fe4000bf25270 */
[----:B------:R-:W-:Y:S01]  /*5e60*/  UISETP.NE.AND UP2, UPT, UR42, 0x1, UPT ;  /* 0x000000012a00788c */ /* 0x000fe2000bf45270 */
[----:B------:R-:W-:Y:S02]  /*5e70*/  UMOV UR4, UR5 ;  /* 0x0000000500047c82 */ /* 0x000fe40008000000 */
[----:B--2---:R-:W-:Y:S03]  /*5e80*/  USHF.R.U32.HI UR5, URZ, UR12, UR4 ;  /* 0x0000000cff057299 */ /* 0x004fe60008011604 */
[----:B------:R-:W-:Y:S02]  /*5e90*/  UMOV UR4, UR7 ;  /* 0x0000000700047c82 */ /* 0x000fe40008000000 */
[----:B------:R-:W-:Y:S02]  /*5ea0*/  USHF.R.U32.HI UR7, URZ, UR53, UR4 ;  /* 0x00000035ff077299 */ /* 0x000fe40008011604 */
[----:B------:R-:W-:Y:S02]  /*5eb0*/  USEL UR4, UR47, UR5, !UP0 ;  /* 0x000000052f047287 */ /* 0x000fe4000c000000 */
[----:B------:R-:W-:Y:S01]  /*5ec0*/  USEL UR7, UR58, UR7, !UP1 ;  /* 0x000000073a077287 */ /* 0x000fe2000c800000 */
[----:B------:R-:W-:Y:S01]  /*5ed0*/  UMOV UR5, UR9 ;  /* 0x0000000900057c82 */ /* 0x000fe20008000000 */
[----:B------:R-:W-:Y:S02]  /*5ee0*/  UIMAD.WIDE.U32 UR8, UR4, UR40, URZ ;  /* 0x00000028040872a5 */ /* 0x000fe4000f8e00ff */
[----:B------:R-:W-:Y:S03]  /*5ef0*/  USHF.R.U32.HI UR6, URZ, UR12, UR5 ;  /* 0x0000000cff067299 */ /* 0x000fe60008011605 */
[----:B------:R-:W-:Y:S01]  /*5f00*/  UMOV UR5, UR11 ;  /* 0x0000000b00057c82 */ /* 0x000fe20008000000 */
[----:B------:R-:W-:Y:S02]  /*5f10*/  UIMAD.WIDE.U32 UR10, UR7, UR40, URZ ;  /* 0x00000028070a72a5 */ /* 0x000fe4000f8e00ff */
[----:B------:R-:W-:Y:S02]  /*5f20*/  USHF.R.U32.HI UR12, URZ, UR53, UR5 ;  /* 0x00000035ff0c7299 */ /* 0x000fe40008011605 */
[----:B------:R-:W-:Y:S01]  /*5f30*/  USEL UR6, UR37, UR6, !UP0 ;  /* 0x0000000625067287 */ /* 0x000fe2000c000000 */
[----:B------:R-:W-:Y:S02]  /*5f40*/  UMOV UR5, UR9 ;  /* 0x0000000900057c82 */ /* 0x000fe40008000000 */
[----:B------:R-:W-:Y:S01]  /*5f50*/  UMOV UR10, UR11 ;  /* 0x0000000b000a7c82 */ /* 0x000fe20008000000 */
[----:B------:R-:W-:Y:S02]  /*5f60*/  @UP2 USHF.R.U32.HI UR4, URZ, UR41, UR5 ;  /* 0x00000029ff042299 */ /* 0x000fe40008011605 */
[----:B------:R-:W-:Y:S02]  /*5f70*/  @UP2 USHF.R.U32.HI UR7, URZ, UR41, UR10 ;  /* 0x00000029ff072299 */ /* 0x000fe4000801160a */
[----:B------:R-:W-:Y:S02]  /*5f80*/  UIMAD UR4, UR42, UR4, URZ ;  /* 0x000000042a0472a4 */ /* 0x000fe4000f8e02ff */
[----:B------:R-:W-:Y:S02]  /*5f90*/  UIMAD.WIDE.U32 UR10, UR6, UR40, URZ ;  /* 0x00000028060a72a5 */ /* 0x000fe4000f8e00ff */
[----:B------:R-:W-:Y:S02]  /*5fa0*/  USEL UR5, UR38, UR12, !UP1 ;  /* 0x0000000c26057287 */ /* 0x000fe4000c800000 */
[----:B------:R-:W-:Y:S02]  /*5fb0*/  UIMAD UR8, UR42, UR7, URZ ;  /* 0x000000072a0872a4 */ /* 0x000fe4000f8e02ff */
[----:B------:R-:W-:Y:S03]  /*5fc0*/  UISETP.GE.AND UP0, UPT, UR6, UR4, UPT ;  /* 0x000000040600728c */ /* 0x000fe6000bf06270 */
[----:B------:R-:W-:Y:S01]  /*5fd0*/  UMOV UR4, UR11 ;  /* 0x0000000b00047c82 */ /* 0x000fe20008000000 */
[----:B------:R-:W-:Y:S02]  /*5fe0*/  UISETP.GE.OR UP0, UPT, UR5, UR8, UP0 ;  /* 0x000000080500728c */ /* 0x000fe40008706670 */
[----:B------:R-:W-:Y:S02]  /*5ff0*/  USHF.R.U32.HI UR4, URZ, UR41, UR4 ;  /* 0x00000029ff047299 */ /* 0x000fe40008011604 */
[----:B------:R-:W-:Y:S02]  /*6000*/  UIMAD.WIDE.U32 UR8, UR5, UR40, URZ ;  /* 0x00000028050872a5 */ /* 0x000fe4000f8e00ff */
[----:B------:R-:W-:Y:S02]  /*6010*/  USEL UR11, UR6, UR4, !UP2 ;  /* 0x00000004060b7287 */ /* 0x000fe4000d000000 */
[----:B------:R-:W-:Y:S02]  /*6020*/  UIADD3 UR8, UPT, UPT, -UR5, URZ, URZ ;  /* 0x000000ff05087290 */ /* 0x000fe4000fffe1ff */
[----:B------:R-:W-:Y:S01]  /*6030*/  UIADD3 UR10, UPT, UPT, -UR11, URZ, URZ ;  /* 0x000000ff0b0a7290 */ /* 0x000fe2000fffe1ff */
[----:B------:R-:W-:Y:S01]  /*6040*/  @!UP0 UMOV UR4, UR9 ;  /* 0x0000000900048c82 */ /* 0x000fe20008000000 */
[----:B------:R-:W-:Y:S02]  /*6050*/  UIADD3 UR9, UPT, UPT, -UR6, URZ, URZ ;  /* 0x000000ff06097290 */ /* 0x000fe4000fffe1ff */
[----:B------:R-:W-:Y:S02]  /*6060*/  @!UP0 USHF.R.U32.HI UR4, URZ, UR41, UR4 ;  /* 0x00000029ff048299 */ /* 0x000fe40008011604 */
[----:B------:R-:W-:Y:S02]  /*6070*/  UIMAD UR10, UR42, UR10, UR6 ;  /* 0x0000000a2a0a72a4 */ /* 0x000fe4000f8e0206 */
[----:B------:R-:W-:Y:S04]  /*6080*/  @!UP0 USEL UR4, UR5, UR4, !UP2 ;  /* 0x0000000405048287 */ /* 0x000fe8000d000000 */
[----:B------:R-:W-:Y:S02]  /*6090*/  @!UP0 UIMAD UR10, UR7, UR10, UR4 ;  /* 0x0000000a070a82a4 */ /* 0x000fe4000f8e0204 */
[----:B------:R-:W-:Y:S02]  /*60a0*/  @!UP0 UIADD3 UR11, UPT, UPT, UR11, -UR4, URZ ;  /* 0x800000040b0b8290 */ /* 0x000fe4000fffe0ff */
[----:B------:R-:W-:Y:S02]  /*60b0*/  UIMAD UR7, UR43, UR8, UR38 ;  /* 0x000000082b0772a4 */ /* 0x000fe4000f8e0226 */
[----:B------:R-:W-:Y:S02]  /*60c0*/  @!UP0 UIMAD UR6, UR11, UR42, UR5 ;  /* 0x0000002a0b0682a4 */ /* 0x000fe4000f8e0205 */
[----:B------:R-:W-:Y:S01]  /*60d0*/  UIMAD UR4, UR54, UR9, UR37 ;  /* 0x00000009360472a4 */ /* 0x000fe2000f8e0225 */
[----:B------:R-:W-:Y:S02]  /*60e0*/  @!UP0 UMOV UR5, UR10 ;  /* 0x0000000a00058c82 */ /* 0x000fe40008000000 */
[----:B------:R-:W-:Y:S02]  /*60f0*/  UIMAD UR38, UR5, UR43, UR7 ;  /* 0x0000002b052672a4 */ /* 0x000fe4000f8e0207 */
[----:B------:R-:W-:Y:S11]  /*6100*/  UIMAD UR37, UR6, UR54, UR4 ;  /* 0x00000036062572a4 */ /* 0x000ff6000f8e0204 */
[----:B------:R-:W-:Y:S01]  /*6110*/  @!UPT UIADD3 URZ, UPT, UPT, URZ, URZ, URZ ;  /* 0x000000fffffff290 */ /* 0x000fe2000fffe0ff */
.L_x_108:
[----:B------:R-:W-:Y:S01]  /*6120*/  UISETP.NE.AND UP0, UPT, UR39, 0x1, UPT ;  /* 0x000000012700788c */ /* 0x000fe2000bf05270 */
[----:B------:R-:W-:Y:S01]  /*6130*/  IADD3 R149, PT, PT, R149, 0x1, RZ ;  /* 0x0000000195957810 */ /* 0x000fe20007ffe0ff */
[----:B------:R-:W-:Y:S02]  /*6140*/  USHF.L.U32 UR50, UR16, 0x7, URZ ;  /* 0x0000000710327899 */ /* 0x000fe400080006ff */
[----:B------:R-:W-:Y:S07]  /*6150*/  USHF.L.U32 UR49, UR20, 0x7, URZ ;  /* 0x0000000714317899 */ /* 0x000fee00080006ff */
[----:B------:R-:W2:Y:S01]  /*6160*/  @!UP0 LDCU.128 UR12, c[0x0][0xb10] ;  /* 0x00016200ff0c87ac */ /* 0x000ea20008000c00 */
[----:B------:R-:W3:Y:S01]  /*6170*/  @!UP0 LDCU UR5, c[0x0][0xb0c] ;  /* 0x00016180ff0587ac */ /* 0x000ee20008000800 */
[----:B------:R-:W4:Y:S01]  /*6180*/  @!UP0 LDCU UR10, c[0x0][0xb20] ;  /* 0x00016400ff0a87ac */ /* 0x000f220008000800 */
[----:B--2---:R-:W-:Y:S02]  /*6190*/  UIMAD.WIDE.U32 UR8, UR38, UR12, URZ ;  /* 0x0000000c260872a5 */ /* 0x004fe4000f8e00ff */
[----:B------:R-:W-:Y:S02]  /*61a0*/  UIMAD.WIDE.U32 UR6, UR37, UR15, URZ ;  /* 0x0000000f250672a5 */ /* 0x000fe4000f8e00ff */
[----:B------:R-:W-:Y:S03]  /*61b0*/  @!UP0 UISETP.NE.AND UP1, UPT, UR14, 0x1, UPT ;  /* 0x000000010e00888c */ /* 0x000fe6000bf25270 */
[----:B------:R-:W-:Y:S01]  /*61c0*/  @!UP0 UMOV UR4, UR9 ;  /* 0x0000000900048c82 */ /* 0x000fe20008000000 */
[----:B---3--:R-:W-:Y:S02]  /*61d0*/  @!UP0 UISETP.NE.AND UP2, UPT, UR5, 0x1, UPT ;  /* 0x000000010500888c */ /* 0x008fe4000bf45270 */
[----:B------:R-:W-:Y:S01]  /*61e0*/  @!UP0 USHF.R.U32.HI UR4, URZ, UR13, UR4 ;  /* 0x0000000dff048299 */ /* 0x000fe20008011604 */
[----:B------:R-:W-:Y:S02]  /*61f0*/  @!UP0 UMOV UR6, UR7 ;  /* 0x0000000700068c82 */ /* 0x000fe40008000000 */
[----:B----4-:R-:W-:Y:S02]  /*6200*/  @!UP0 USHF.R.U32.HI UR6, URZ, UR10, UR6 ;  /* 0x0000000aff068299 */ /* 0x010fe40008011606 */
[----:B------:R-:W-:Y:S02]  /*6210*/  @!UP0 USEL UR7, UR38, UR4, !UP2 ;  /* 0x0000000426078287 */ /* 0x000fe4000d000000 */
[----:B------:R-:W-:Y:S04]  /*6220*/  @!UP0 USEL UR6, UR37, UR6, !UP1 ;  /* 0x0000000625068287 */ /* 0x000fe8000c800000 */
[----:B------:R-:W-:Y:S02]  /*6230*/  @!UP0 UIADD3 UR4, UPT, UPT, -UR7, UR6, URZ ;  /* 0x0000000607048290 */ /* 0x000fe4000fffe1ff */
[----:B------:R-:W-:Y:S02]  /*6240*/  @!UP0 UIADD3 UR6, UPT, UPT, UR7, -UR6, URZ ;  /* 0x8000000607068290 */ /* 0x000fe4000fffe0ff */
[----:B------:R-:W-:Y:S02]  /*6250*/  @!UP0 UIMAD UR38, UR4, UR5, UR38 ;  /* 0x00000005042682a4 */ /* 0x000fe4000f8e0226 */
[----:B------:R-:W-:Y:S02]  /*6260*/  @!UP0 UIMAD UR37, UR6, UR14, UR37 ;  /* 0x0000000e062582a4 */ /* 0x000fe4000f8e0225 */
[----:B------:R-:W-:Y:S09]  /*6270*/  ULOP3.LUT UP0, URZ, UR62, 0x1b0, URZ, 0xc0, !UPT ;  /* 0x000001b03eff7892 */ /* 0x000ff2000f80c0ff */
[----:B------:R-:W-:Y:S05]  /*6280*/  BRA.U !UP0, `(.L_x_109) ;  /* 0x0000000108407547 */ /* 0x000fea000b800000 */
[----:B------:R-:W2:Y:S01]  /*6290*/  LDCU.64 UR8, c[0x4][0x80] ;  /* 0x01001000ff0877ac */ /* 0x000ea20008000a00 */
[----:B------:R-:W-:Y:S01]  /*62a0*/  MOV R3, 0x0 ;  /* 0x0000000000037802 */ /* 0x000fe20000000f00 */
[----:B------:R-:W-:Y:S02]  /*62b0*/  HFMA2 R12, -RZ, RZ, 0, 5.9604644775390625e-08 ;  /* 0x00000001ff0c7431 */ /* 0x000fe400000001ff */
[----:B------:R-:W-:Y:S02]  /*62c0*/  IMAD.MOV.U32 R8, RZ, RZ, 0x70 ;  /* 0x00000070ff087424 */ /* 0x000fe400078e00ff */
[----:B------:R-:W-:Y:S01]  /*62d0*/  IMAD.MOV.U32 R13, RZ, RZ, RZ ;  /* 0x000000ffff0d7224 */ /* 0x000fe200078e00ff */
[----:B------:R-:W3:Y:S01]  /*62e0*/  LDCU.64 UR6, c[0x4][0x88] ;  /* 0x01001100ff0677ac */ /* 0x000ee20008000a00 */
[----:B------:R-:W4:Y:S01]  /*62f0*/  LDC.64 R2, c[0x4][R3] ;  /* 0x0100000003027b82 */ /* 0x000f220000000a00 */
[----:B------:R-:W1:Y:S01]  /*6300*/  LDCU.64 UR4, c[0x4][0x8] ;  /* 0x01000100ff0477ac */ /* 0x000e620008000a00 */
[----:B--2---:R-:W-:Y:S01]  /*6310*/  MOV R5, UR9 ;  /* 0x0000000900057c02 */ /* 0x004fe20008000f00 */
[----:B------:R-:W-:Y:S01]  /*6320*/  IMAD.U32 R4, RZ, RZ, UR8 ;  /* 0x00000008ff047e24 */ /* 0x000fe2000f8e00ff */
[----:B---3--:R-:W-:Y:S01]  /*6330*/  MOV R7, UR7 ;  /* 0x0000000700077c02 */ /* 0x008fe20008000f00 */
[----:B------:R-:W-:Y:S01]  /*6340*/  IMAD.U32 R6, RZ, RZ, UR6 ;  /* 0x00000006ff067e24 */ /* 0x000fe2000f8e00ff */
[----:B-1----:R-:W-:Y:S01]  /*6350*/  MOV R11, UR5 ;  /* 0x00000005000b7c02 */ /* 0x002fe20008000f00 */
[----:B------:R-:W-:Y:S02]  /*6360*/  IMAD.U32 R10, RZ, RZ, UR4 ;  /* 0x00000004ff0a7e24 */ /* 0x000fe4000f8e00ff */
[----:B------:R-:W-:Y:S07]  /*6370*/  LEPC R20, `(.L_x_109) ;  /* 0x000000001014794e */ /* 0x000fee0000000000 */
[----:B----45:R-:W-:Y:S05]  /*6380*/  CALL.ABS.NOINC R2 ;  /* 0x0000000002007343 */ /* 0x030fea0003c00000 */
.L_x_109:
[----:B------:R-:W-:Y:S01]  /*6390*/  LOP3.LUT P0, RZ, R157, 0x1b0, RZ, 0xc0, !PT ;  /* 0x000001b09dff7812 */ /* 0x000fe2000780c0ff */
[----:B------:R-:W-:Y:S11]  /*63a0*/  BSSY.RECONVERGENT B6, `(.L_x_110) ;  /* 0x0000013000067945 */ /* 0x000ff60003800200 */
[----:B------:R-:W-:Y:S01]  /*63b0*/  @!UPT UIADD3 URZ, UPT, UPT, URZ, URZ, URZ ;  /* 0x000000fffffff290 */ /* 0x000fe2000fffe0ff */
[----:B------:R-:W-:Y:S05]  /*63c0*/  @!P0 BRA `(.L_x_111) ;  /* 0x0000000000408947 */ /* 0x000fea0003800000 */
        /* <DEDUP_REMOVED lines=16> */
.L_x_111:
[----:B------:R-:W-:Y:S05]  /*64d0*/  BSYNC.RECONVERGENT B6 ;  /* 0x0000000000067941 */ /* 0x000fea0003800200 */
.L_x_110:
[----:B------:R-:W-:Y:S01]  /*64e0*/  R2UR UR4, R148 ;  /* 0x00000000940472ca */ /* 0x000fe200000e0000 */
[----:B------:R-:W-:Y:S01]  /*64f0*/  UISETP.NE.U32.AND UP0, UPT, UR60, URZ, UPT ;  /* 0x000000ff3c00728c */ /* 0x000fe2000bf05070 */
[----:B------:R-:W-:Y:S02]  /*6500*/  ISETP.NE.U32.AND P4, PT, R138, RZ, PT ;  /* 0x000000ff8a00720c */ /* 0x000fe40003f85070 */
[----:B------:R-:W-:Y:S01]  /*6510*/  ISETP.NE.U32.AND P2, PT, RZ, UR56, PT ;  /* 0x00000038ff007c0c */ /* 0x000fe2000bf45070 */
[----:B------:R-:W-:Y:S01]  /*6520*/  UISETP.NE.AND.EX UP1, UPT, UR61, URZ, UPT, UP0 ;  /* 0x000000ff3d00728c */ /* 0x000fe2000bf25300 */
[----:B------:R-:W-:Y:S01]  /*6530*/  ISETP.NE.AND.EX P4, PT, R139, RZ, PT, P4 ;  /* 0x000000ff8b00720c */ /* 0x000fe20003f85340 */
[----:B------:R-:W-:Y:S01]  /*6540*/  UPLOP3.LUT UP0, UPT, UPT, UPT, UPT, 0x40, 0x4 ;  /* 0x000000000004789c */ /* 0x000fe20003f0e870 */
[----:B------:R-:W-:Y:S05]  /*6550*/  ISETP.NE.AND.EX P2, PT, RZ, UR57, PT, P2 ;  /* 0x00000039ff007c0c */ /* 0x000fea000bf45320 */
[----:B------:R-:W-:Y:S06]  /*6560*/  UISETP.NE.AND UP2, UPT, UR4, URZ, UPT ;  /* 0x000000ff0400728c */ /* 0x000fec000bf45270 */
[----:B------:R-:W-:Y:S05]  /*6570*/  PLOP3.LUT P1, PT, PT, PT, UP2, 0x80, 0x8 ;  /* 0x000000000008781c */ /* 0x000fea0003f2f028 */
[----:B------:R-:W-:Y:S06]  /*6580*/  @UP2 UPLOP3.LUT UP0, UPT, UPT, UPT, UP1, 0x80, 0x8 ;  /* 0x000000000008289c */ /* 0x000fec0003f0f010 */
[----:B------:R-:W-:Y:S01]  /*6590*/  PLOP3.LUT P0, PT, PT, PT, UP0, 0x80, 0x8 ;  /* 0x000000000008781c */ /* 0x000fe20003f0f008 */
[----:B------:R-:W-:Y:S01]  /*65a0*/  @!UPT UIADD3 URZ, UPT, UPT, URZ, URZ, URZ ;  /* 0x000000fffffff290 */ /* 0x000fe2000fffe0ff */
[----:B------:R-:W-:Y:S11]  /*65b0*/  BRA.U !UP1, `(.L_x_112) ;  /* 0x00000001093c7547 */ /* 0x000ff6000b800000 */
[----:B------:R-:W-:Y:S01]  /*65c0*/  UISETP.NE.U32.AND UP0, UPT, UR56, URZ, UPT ;  /* 0x000000ff3800728c */ /* 0x000fe2000bf05070 */
[----:B-1----:R-:W-:Y:S01]  /*65d0*/  HFMA2 R0, -RZ, RZ, 0, 5.9604644775390625e-08 ;  /* 0x00000001ff007431 */ /* 0x002fe200000001ff */
[----:B------:R-:W1:Y:S01]  /*65e0*/  LDCU.64 UR8, c[0x0][0x358] ;  /* 0x00006b00ff0877ac */ /* 0x000e620008000a00 */
[----:B------:R-:W-:Y:S01]  /*65f0*/  IMAD.MOV.U32 R145, RZ, RZ, 0x1 ;  /* 0x00000001ff917424 */ /* 0x000fe200078e00ff */
[----:B------:R-:W-:Y:S06]  /*6600*/  UISETP.NE.AND.EX UP0, UPT, UR57, URZ, UPT, UP0 ;  /* 0x000000ff3900728c */ /* 0x000fec000bf05300 */
[----:B------:R-:W-:Y:S05]  /*6610*/  PLOP3.LUT P3, PT, PT, PT, UP0, 0x80, 0x8 ;  /* 0x000000000008781c */ /* 0x000fea0003f6f008 */
[----:B------:R-:W2:Y:S01]  /*6620*/  @UP0 LDCU.64 UR4, c[0x0][0x888] ;  /* 0x00011100ff0407ac */ /* 0x000ea20008000a00 */
[----:B------:R-:W-:Y:S07]  /*6630*/  @UP0 UIMAD UR6, UR36, UR60, URZ ;  /* 0x0000003c240602a4 */ /* 0x000fee000f8e02ff */
[----:B------:R-:W-:Y:S01]  /*6640*/  @!P3 PRMT R145, R0, 0x7610, R145 ;  /* 0x000076100091b816 */ /* 0x000fe20000000091 */
[----:B--2---:R-:W-:Y:S06]  /*6650*/  @UP0 UIMAD.WIDE UR4, UR6, 0x4, UR4 ;  /* 0x00000004060408a5 */ /* 0x004fec000f8e0204 */
[----:B------:R-:W-:Y:S01]  /*6660*/  IMAD.U32 R2, RZ, RZ, UR4 ;  /* 0x00000004ff027e24 */ /* 0x000fe2000f8e00ff */
[----:B------:R-:W-:Y:S04]  /*6670*/  MOV R3, UR5 ;  /* 0x0000000500037c02 */ /* 0x000fe80008000f00 */
[----:B------:R-:W2:Y:S01]  /*6680*/  @!UP0 LDCU UR4, c[0x0][0x880] ;  /* 0x00011000ff0487ac */ /* 0x000ea20008000800 */
[----:B-1---5:R3:W5:Y:S02]  /*6690*/  @P3 LDG.E R72, desc[UR8][R2.64] ;  /* 0x0000000802483981 */ /* 0x022764000c1e1900 */
[----:B--23--:R-:W-:Y:S02]  /*66a0*/  @!P3 IMAD.U32 R72, RZ, RZ, UR4 ;  /* 0x00000004ff48be24 */ /* 0x00cfe4000f8e00ff */
.L_x_112:
[----:B------:R-:W-:Y:S05]  /*66b0*/  @!P4 BRA `(.L_x_113) ;  /* 0x000000000024c947 */ /* 0x000fea0003800000 */
[----:B------:R-:W-:Y:S01]  /*66c0*/  ISETP.NE.U32.AND P3, PT, R136, RZ, PT ;  /* 0x000000ff8800720c */ /* 0x000fe20003f65070 */
[----:B------:R-:W2:Y:S03]  /*66d0*/  LDCU.64 UR4, c[0x0][0x358] ;  /* 0x00006b00ff0477ac */ /* 0x000ea60008000a00 */
[----:B------:R-:W-:Y:S11]  /*66e0*/  ISETP.NE.AND.EX P3, PT, R137, RZ, PT, P3 ;  /* 0x000000ff8900720c */ /* 0x000ff60003f65330 */
[----:B------:R-:W-:Y:S02]  /*66f0*/  @!UPT UIADD3 URZ, UPT, UPT, URZ, URZ, URZ ;  /* 0x000000fffffff290 */ /* 0x000fe4000fffe0ff */
[----:B------:R-:W3:Y:S01]  /*6700*/  @P3 LDC.64 R2, c[0x0][0x8a8] ;  /* 0x00022a00ff023b82 */ /* 0x000ee20000000a00 */
[----:B-1----:R-:W-:Y:S04]  /*6710*/  @P3 IMAD R0, R138, UR36, RZ ;  /* 0x000000248a003c24 */ /* 0x002fe8000f8e02ff */
[----:B---3--:R-:W-:Y:S05]  /*6720*/  @P3 IMAD.WIDE R2, R0, 0x4, R2 ;  /* 0x0000000400023825 */ /* 0x008fea00078e0202 */
[----:B--2--5:R2:W5:Y:S02]  /*6730*/  @P3 LDG.E R70, desc[UR4][R2.64] ;  /* 0x0000000402463981 */ /* 0x024564000c1e1900 */
[----:B--2---:R-:W3:Y:S02]  /*6740*/  @!P3 LDC R70, c[0x0][0x8a0] ;  /* 0x00022800ff46bb82 */ /* 0x004ee40000000800 */
.L_x_113:
[----:B-----5:R-:W-:Y:S01]  /*6750*/  ISETP.NE.AND P4, PT, R72, RZ, PT ;  /* 0x000000ff4800720c */ /* 0x020fe20003f85270 */
[----:B------:R-:W-:Y:S01]  /*6760*/  BSSY B1, `(.L_x_114) ;  /* 0x0000048000017945 */ /* 0x000fe20003800000 */
[----:B------:R-:W-:Y:S01]  /*6770*/  SEL R7, RZ, 0xffffffff, P2 ;  /* 0xffffffffff077807 */ /* 0x000fe20001000000 */
[----:B------:R-:W-:Y:S01]  /*6780*/  IMAD.MOV.U32 R79, RZ, RZ, 0x1 ;  /* 0x00000001ff4f7424 */ /* 0x000fe200078e00ff */
[----:B------:R-:W-:Y:S01]  /*6790*/  LOP3.LUT P3, RZ, R145, 0xff, RZ, 0xc0, !PT ;  /* 0x000000ff91ff7812 */ /* 0x000fe2000786c0ff */
[C---:B------:R-:W-:Y:S01]  /*67a0*/  IMAD R71, R68.reuse, 0x80, R69 ;  /* 0x0000008044477824 */ /* 0x040fe200078e0245 */
[----:B-1----:R-:W-:Y:S02]  /*67b0*/  @P1 SEL R0, RZ, 0xffffffff, P4 ;  /* 0xffffffffff001807 */ /* 0x002fe40002000000 */
[----:B------:R-:W-:Y:S02]  /*67c0*/  CS2R R90, SRZ ;  /* 0x00000000005a7805 */ /* 0x000fe4000001ff00 */
[----:B------:R-:W-:Y:S02]  /*67d0*/  LEA R3, R151, UR44, 0x3 ;  /* 0x0000002c97037c11 */ /* 0x000fe4000f8e18ff */
[----:B------:R-:W-:Y:S02]  /*67e0*/  CS2R R88, SRZ ;  /* 0x0000000000587805 */ /* 0x000fe4000001ff00 */
[----:B------:R-:W-:Y:S02]  /*67f0*/  @P0 SEL R0, R7, R0, !P3 ;  /* 0x0000000007000207 */ /* 0x000fe40005800000 */
[----:B------:R-:W-:Y:S02]  /*6800*/  CS2R R86, SRZ ;  /* 0x0000000000567805 */ /* 0x000fe4000001ff00 */
[----:B------:R-:W-:Y:S02]  /*6810*/  LEA R78, R68, UR44, 0x3 ;  /* 0x0000002c444e7c11 */ /* 0x000fe4000f8e18ff */
[----:B------:R-:W-:Y:S02]  /*6820*/  CS2R R84, SRZ ;  /* 0x0000000000547805 */ /* 0x000fe4000001ff00 */
[----:B------:R-:W-:Y:S02]  /*6830*/  @P1 LOP3.LUT R0, R0, 0x1, RZ, 0xc0, !PT ;  /* 0x0000000100001812 */ /* 0x000fe400078ec0ff */
[----:B------:R-:W-:Y:S02]  /*6840*/  CS2R R82, SRZ ;  /* 0x0000000000527805 */ /* 0x000fe4000001ff00 */
[----:B------:R-:W-:Y:S02]  /*6850*/  SHF.L.U32 R5, R153, 0x1f, RZ ;  /* 0x0000001f99057819 */ /* 0x000fe400000006ff */
[----:B------:R-:W-:Y:S02]  /*6860*/  CS2R R80, SRZ ;  /* 0x0000000000507805 */ /* 0x000fe4000001ff00 */
[----:B------:R-:W-:Y:S02]  /*6870*/  ISETP.NE.U32.OR P6, PT, R0, 0x1, !P1 ;  /* 0x000000010000780c */ /* 0x000fe40004fc5470 */
[----:B------:R-:W-:Y:S02]  /*6880*/  CS2R R94, SRZ ;  /* 0x00000000005e7805 */ /* 0x000fe4000001ff00 */
[----:B------:R-:W-:Y:S02]  /*6890*/  PLOP3.LUT P2, PT, PT, PT, UP1, 0x80, 0x8 ;  /* 0x000000000008781c */ /* 0x000fe40003f4f018 */
[----:B------:R-:W-:Y:S02]  /*68a0*/  CS2R R92, SRZ ;  /* 0x00000000005c7805 */ /* 0x000fe4000001ff00 */
[----:B------:R-:W-:Y:S02]  /*68b0*/  SEL R0, RZ, 0xffffffff, P4 ;  /* 0xffffffffff007807 */ /* 0x000fe40002000000 */
[----:B------:R-:W-:Y:S03]  /*68c0*/  P2R R96, PR, RZ, 0x40 ;  /* 0x00000040ff607803 */ /* 0x000fe60000000000 */
[----:B------:R-:W-:Y:S04]  /*68d0*/  @P6 SHF.L.U32 R2, R150, 0x1f, RZ ;  /* 0x0000001f96026819 */ /* 0x000fe800000006ff */
[----:B------:R-:W-:Y:S01]  /*68e0*/  @P2 SEL R0, R7, R0, !P3 ;  /* 0x0000000007002207 */ /* 0x000fe20005800000 */
[----:B------:R-:W1:Y:S03]  /*68f0*/  @P6 SYNCS.PHASECHK.TRANS64.TRYWAIT P1, [R3+URZ+0x180], R2 ;  /* 0x00018002030065a7 */ /* 0x000e6600080211ff */
[----:B------:R-:W-:Y:S04]  /*6900*/  LOP3.LUT R0, R0, 0x1, RZ, 0xc0, !PT ;  /* 0x0000000100007812 */ /* 0x000fe800078ec0ff */
[----:B------:R-:W-:Y:S04]  /*6910*/  ISETP.NE.U32.AND P5, PT, R0, 0x1, PT ;  /* 0x000000010000780c */ /* 0x000fe80003fa5070 */
[----:B------:R-:W-:Y:S01]  /*6920*/  P2R R108, PR, RZ, 0x20 ;  /* 0x00000020ff6c7803 */ /* 0x000fe20000000000 */
[----:B------:R2:W4:Y:S01]  /*6930*/  SYNCS.PHASECHK.TRANS64.TRYWAIT P0, [R78+URZ+0x1d0], R5 ;  /* 0x0001d0054e0075a7 */ /* 0x00052200080011ff */
[----:B-1----:R-:W-:Y:S01]  /*6940*/  @P6 SEL R79, RZ, 0x1, !P1 ;  /* 0x00000001ff4f6807 */ /* 0x002fe20004800000 */
[----:B--2---:R-:W-:Y:S06]  /*6950*/  @!P6 BRA `(.L_x_115) ;  /* 0x0000000000a0e947 */ /* 0x004fec0003800000 */
[----:B------:R-:W-:Y:S01]  /*6960*/  @P5 IMAD R7, R151, 0x2000, R144 ;  /* 0x0000200097075824 */ /* 0x000fe200078e0290 */
[----:B------:R-:W-:Y:S01]  /*6970*/  ISETP.NE.AND P1, PT, R79, RZ, PT ;  /* 0x000000ff4f00720c */ /* 0x000fe20003f25270 */
[----:B------:R-:W-:Y:S01]  /*6980*/  BSSY B0, `(.L_x_116) ;  /* 0x0000011000007945 */ /* 0x000fe20003800000 */
[----:B------:R-:W-:Y:S01]  /*6990*/  CS2R R94, SRZ ;  /* 0x00000000005e7805 */ /* 0x000fe2000001ff00 */
[----:B------:R-:W-:Y:S01]  /*69a0*/  @P5 VIADD R9, R7, UR44 ;  /* 0x0000002c07095c36 */ /* 0x000fe20008000000 */
[----:B------:R-:W-:Y:S02]  /*69b0*/  CS2R R92, SRZ ;  /* 0x00000000005c7805 */ /* 0x000fe4000001ff00 */
[----:B------:R-:W-:Y:S02]  /*69c0*/  CS2R R82, SRZ ;  /* 0x0000000000527805 */ /* 0x000fe4000001ff00 */
[----:B------:R-:W-:Y:S01]  /*69d0*/  CS2R R80, SRZ ;  /* 0x0000000000507805 */ /* 0x000fe2000001ff00 */
[--C-:B------:R-:W-:Y:S01]  /*69e0*/  @P5 IMAD.IADD R6, R156, 0x1, R9.reuse ;  /* 0x000000019c065824 */ /* 0x100fe200078e0209 */
[----:B------:R-:W-:Y:S01]  /*69f0*/  CS2R R86, SRZ ;  /* 0x0000000000567805 */ /* 0x000fe2000001ff00 */
[--C-:B------:R-:W-:Y:S01]  /*6a00*/  @P5 IMAD.IADD R4, R155, 0x1, R9.reuse ;  /* 0x000000019b045824 */ /* 0x100fe200078e0209 */
[----:B------:R-:W-:Y:S01]  /*6a10*/  CS2R R84, SRZ ;  /* 0x0000000000547805 */ /* 0x000fe2000001ff00 */
[----:B------:R-:W-:Y:S01]  /*6a20*/  @P5 IMAD R2, R154, 0x10, R9 ;  /* 0x000000109a025824 */ /* 0x000fe200078e0209 */
[----:B------:R-:W-:Y:S02]  /*6a30*/  CS2R R90, SRZ ;  /* 0x00000000005a7805 */ /* 0x000fe4000001ff00 */
[----:B------:R-:W-:Y:S01]  /*6a40*/  CS2R R88, SRZ ;  /* 0x0000000000587805 */ /* 0x000fe2000001ff00 */
[----:B------:R-:W-:Y:S06]  /*6a50*/  @P1 BRA `(.L_x_117) ;  /* 0x00000000000c1947 */ /* 0x000fec0003800000 */
[----:B------:R-:W-:Y:S04]  /*6a60*/  SHF.L.U32 R0, R150, 0x1f, RZ ;  /* 0x0000001f96007819 */ /* 0x000fe800000006ff */
[----:B------:R-:W1:Y:S02]  /*6a70*/  SYNCS.PHASECHK.TRANS64.TRYWAIT P1, [R3+URZ+0x180], R0 ;  /* 0x00018000030075a7 */ /* 0x000e6400080211ff */
[----:B-1----:R-:W-:Y:S05]  /*6a80*/  @!P1 BRA `(.L_x_118) ;  /* 0x0000003c003c9947 */ /* 0x002fea0003800000 */
.L_x_117:
[----:B------:R-:W-:Y:S05]  /*6a90*/  BSYNC B0 ;  /* 0x0000000000007941 */ /* 0x000fea0003800000 */
.L_x_116:
[----:B------:R-:W-:Y:S01]  /*6aa0*/  ISETP.NE.AND P1, PT, R108, RZ, PT ;  /* 0x000000ff6c00720c */ /* 0x000fe20003f25270 */
[----:B-1----:R-:W-:Y:S02]  /*6ab0*/  VIADD R3, R3, 0x190 ;  /* 0x0000019003037836 */ /* 0x002fe40000000000 */
[----:B------:R-:W-:Y:S02]  /*6ac0*/  IMAD.U32 R0, RZ, RZ, UR45 ;  /* 0x0000002dff007e24 */ /* 0x000fe4000f8e00ff */
[----:B------:R-:W-:Y:S03]  /*6ad0*/  VIADD R151, R151, 0x1 ;  /* 0x0000000197977836 */ /* 0x000fe60000000000 */
[----:B------:R-:W-:Y:S05]  /*6ae0*/  PRMT R0, R0, 0x654, R3 ;  /* 0x0000065400007816 */ /* 0x000fea0000000003 */
[----:B------:R1:W2:Y:S04]  /*6af0*/  @P1 LDS.128 R92, [R7+UR44+0x400] ;  /* 0x0004002c075c1984 */ /* 0x0002a80008000c00 */
[----:B------:R1:W1:Y:S04]  /*6b00*/  @P1 LDS.128 R80, [R6+0x400] ;  /* 0x0004000006501984 */ /* 0x0002680000000c00 */
[----:B------:R1:W1:Y:S04]  /*6b10*/  @P1 LDS.128 R84, [R4+0x400] ;  /* 0x0004000004541984 */ /* 0x0002680000000c00 */
[----:B------:R1:W1:Y:S01]  /*6b20*/  @P1 LDS.128 R88, [R2+0x400] ;  /* 0x0004000002581984 */ /* 0x0002620000000c00 */
[C---:B------:R-:W-:Y:S01]  /*6b30*/  ISETP.NE.AND P1, PT, R151.reuse, 0x2, PT ;  /* 0x000000029700780c */ /* 0x040fe20003f25270 */
[----:B------:R-:W-:Y:S01]  /*6b40*/  @!PT LDS RZ, [RZ] ;  /* 0x00000000fffff984 */ /* 0x000fe20000000800 */
[----:B------:R-:W-:Y:S01]  /*6b50*/  @!PT LDS RZ, [RZ] ;  /* 0x00000000fffff984 */ /* 0x000fe20000000800 */
[----:B------:R-:W-:Y:S01]  /*6b60*/  @!PT LDS RZ, [RZ] ;  /* 0x00000000fffff984 */ /* 0x000fe20000000800 */
[----:B------:R-:W-:Y:S01]  /*6b70*/  @!PT LDS RZ, [RZ] ;  /* 0x00000000fffff984 */ /* 0x000fe20000000800 */
[----:B------:R5:W-:Y:S06]  /*6b80*/  MEMBAR.ALL.CTA ;  /* 0x0000000000007992 */ /* 0x000bec0000008000 */
[----:B-----5:R-:W5:Y:S01]  /*6b90*/  FENCE.VIEW.ASYNC.S ;  /* 0x00000000000073c6 */ /* 0x020f620000000000 */
[----:B------:R-:W-:Y:S02]  /*6ba0*/  SEL R3, RZ, 0x1, P1 ;  /* 0x00000001ff037807 */ /* 0x000fe40000800000 */
[----:B------:R-:W-:Y:S02]  /*6bb0*/  SEL R151, R151, RZ, P1 ;  /* 0x000000ff97977207 */ /* 0x000fe40000800000 */
[----:B------:R-:W-:Y:S01]  /*6bc0*/  LOP3.LUT R150, R150, R3, RZ, 0x3c, !PT ;  /* 0x0000000396967212 */ /* 0x000fe200078e3cff */
[----:B-----5:R1:W-:Y:S06]  /*6bd0*/  SYNCS.ARRIVE.TRANS64.RED.A1T0 RZ, [R0+URZ], RZ ;  /* 0x000000ff00ff79a7 */ /* 0x0203ec00081004ff */
.L_x_115:
[----:B------:R-:W-:Y:S05]  /*6be0*/  BSYNC B1 ;  /* 0x0000000000017941 */ /* 0x000fea0003800000 */
.L_x_114:
[----:B------:R-:W-:Y:S04]  /*6bf0*/  SHF.R.U32.HI R3, RZ, 0x15, R71 ;  /* 0x00000015ff037819 */ /* 0x000fe80000011647 */
[----:B------:R-:W-:Y:S01]  /*6c00*/  LOP3.LUT P1, RZ, R3, 0x3, R146, 0x48, !PT ;  /* 0x0000000303ff7812 */ /* 0x000fe20007824892 */
[----:B------:R-:W-:Y:S01]  /*6c10*/  @!UPT UIADD3 URZ, UPT, UPT, URZ, URZ, URZ ;  /* 0x000000fffffff290 */ /* 0x000fe2000fffe0ff */
[----:B----4-:R-:W-:Y:S11]  /*6c20*/  @P0 BRA `(.L_x_119) ;  /* 0x0000000000080947 */ /* 0x010ff60003800000 */
[----:B------:R-:W4:Y:S02]  /*6c30*/  SYNCS.PHASECHK.TRANS64.TRYWAIT P0, [R78+URZ+0x1d0], R5 ;  /* 0x0001d0054e0075a7 */ /* 0x000f2400080011ff */
[----:B----4-:R-:W-:Y:S05]  /*6c40*/  @!P0 BRA `(.L_x_120) ;  /* 0x0000003800e08947 */ /* 0x010fea0003800000 */
.L_x_119:
[----:B------:R-:W-:Y:S05]  /*6c50*/  @!P1 BRA `(.L_x_121) ;  /* 0x0000000000409947 */ /* 0x000fea0003800000 */
[----:B------:R-:W4:Y:S01]  /*6c60*/  LDCU.64 UR8, c[0x4][0x70] ;  /* 0x01000e00ff0877ac */ /* 0x000f220008000a00 */
[----:B------:R-:W-:Y:S01]  /*6c70*/  MOV R3, 0x0 ;  /* 0x0000000000037802 */ /* 0x000fe20000000f00 */
[----:B------:R-:W-:Y:S02]  /*6c80*/  HFMA2 R12, -RZ, RZ, 0, 5.9604644775390625e-08 ;  /* 0x00000001ff0c7431 */ /* 0x000fe400000001ff */
[----:B------:R-:W-:Y:S02]  /*6c90*/  IMAD.MOV.U32 R8, RZ, RZ, 0x192 ;  /* 0x00000192ff087424 */ /* 0x000fe400078e00ff */
[----:B------:R-:W-:Y:S01]  /*6ca0*/  IMAD.MOV.U32 R13, RZ, RZ, RZ ;  /* 0x000000ffff0d7224 */ /* 0x000fe200078e00ff */
[----:B------:R-:W5:Y:S01]  /*6cb0*/  LDCU.64 UR6, c[0x4][0x78] ;  /* 0x01000f00ff0677ac */ /* 0x000f620008000a00 */
[----:B-1----:R-:W1:Y:S01]  /*6cc0*/  LDC.64 R2, c[0x4][R3] ;  /* 0x0100000003027b82 */ /* 0x002e620000000a00 */
[----:B------:R-:W2:Y:S01]  /*6cd0*/  LDCU.64 UR4, c[0x4][0x10] ;  /* 0x01000200ff0477ac */ /* 0x000ea20008000a00 */
[----:B----4-:R-:W-:Y:S01]  /*6ce0*/  MOV R5, UR9 ;  /* 0x0000000900057c02 */ /* 0x010fe20008000f00 */
[----:B------:R-:W-:Y:S01]  /*6cf0*/  IMAD.U32 R4, RZ, RZ, UR8 ;  /* 0x00000008ff047e24 */ /* 0x000fe2000f8e00ff */
[----:B-----5:R-:W-:Y:S01]  /*6d00*/  MOV R7, UR7 ;  /* 0x0000000700077c02 */ /* 0x020fe20008000f00 */
[----:B------:R-:W-:Y:S01]  /*6d10*/  IMAD.U32 R6, RZ, RZ, UR6 ;  /* 0x00000006ff067e24 */ /* 0x000fe2000f8e00ff */
[----:B--2---:R-:W-:Y:S01]  /*6d20*/  MOV R11, UR5 ;  /* 0x00000005000b7c02 */ /* 0x004fe20008000f00 */
[----:B------:R-:W-:Y:S02]  /*6d30*/  IMAD.U32 R10, RZ, RZ, UR4 ;  /* 0x00000004ff0a7e24 */ /* 0x000fe4000f8e00ff */
[----:B------:R-:W-:Y:S07]  /*6d40*/  LEPC R20, `(.L_x_121) ;  /* 0x000000001014794e */ /* 0x000fee0000000000 */
[----:B-1-3--:R-:W-:Y:S05]  /*6d50*/  CALL.ABS.NOINC R2 ;  /* 0x0000000002007343 */ /* 0x00afea0003c00000 */
.L_x_121:
[----:B--2---:R-:W-:Y:S01]  /*6d60*/  SHF.L.U32 R75, R92, 0x10, RZ ;  /* 0x000000105c4b7819 */ /* 0x004fe200000006ff */
[----:B------:R-:W-:Y:S05]  /*6d70*/  WARPSYNC.ALL ;  /* 0x0000000000007948 */ /* 0x000fea0003800000 */
[----:B------:R-:W-:Y:S01]  /*6d80*/  R2UR UR4, R71 ;  /* 0x00000000470472ca */ /* 0x000fe200000e0000 */
[----:B------:R-:W-:Y:S01]  /*6d90*/  BSSY.RECONVERGENT B0, `(.L_x_122) ;  /* 0x0000121000007945 */ /* 0x000fe20003800200 */
[----:B------:R-:W-:Y:S02]  /*6da0*/  ISETP.NE.AND P6, PT, R96, RZ, PT ;  /* 0x000000ff6000720c */ /* 0x000fe40003fc5270 */
[----:B------:R-:W-:Y:S02]  /*6db0*/  IADD3 R110, PT, PT, R144, UR44, RZ ;  /* 0x0000002c906e7c10 */ /* 0x000fe4000fffe0ff */
[----:B------:R-:W-:Y:S02]  /*6dc0*/  SHF.L.U32 R109, R154, 0x4, RZ ;  /* 0x000000049a6d7819 */ /* 0x000fe400000006ff */
[-C--:B------:R-:W-:Y:S02]  /*6dd0*/  IADD3 R161, PT, PT, R156, R110.reuse, RZ ;  /* 0x0000006e9ca17210 */ /* 0x080fe40007ffe0ff */
[----:B------:R-:W-:Y:S02]  /*6de0*/  IADD3 R160, PT, PT, R155, R110, RZ ;  /* 0x0000006e9ba07210 */ /* 0x000fe40007ffe0ff */
[----:B------:R-:W-:Y:S01]  /*6df0*/  IADD3 R159, PT, PT, R110, R109, RZ ;  /* 0x0000006d6e9f7210 */ /* 0x000fe20007ffe0ff */
[----:B-1--4-:R-:W3:Y:S01]  /*6e00*/  LDTM.x64 R4, tmem[UR4] ;  /* 0x00000004000479ee */ /* 0x012ee20008340000 */
[C---:B------:R-:W-:Y:S02]  /*6e10*/  PRMT R73, R92.reuse, 0x8880, RZ ;  /* 0x000088805c497816 */ /* 0x040fe400000000ff */
[----:B------:R-:W-:Y:S02]  /*6e20*/  SHF.R.S32.HI R75, RZ, 0x18, R75 ;  /* 0x00000018ff4b7819 */ /* 0x000fe4000001144b */
[----:B------:R-:W-:Y:S02]  /*6e30*/  SHF.R.S32.HI R76, RZ, 0x18, R93 ;  /* 0x00000018ff4c7819 */ /* 0x000fe4000001145d */
[----:B------:R-:W-:Y:S02]  /*6e40*/  SHF.L.U32 R74, R92, 0x8, RZ ;  /* 0x000000085c4a7819 */ /* 0x000fe400000006ff */
[----:B------:R-:W-:Y:S02]  /*6e50*/  SHF.L.U32 R77, R93, 0x8, RZ ;  /* 0x000000085d4d7819 */ /* 0x000fe400000006ff */
[----:B------:R-:W-:Y:S02]  /*6e60*/  SHF.R.S32.HI R74, RZ, 0x18, R74 ;  /* 0x00000018ff4a7819 */ /* 0x000fe4000001144a */
[----:B------:R-:W-:Y:S02]  /*6e70*/  SHF.R.S32.HI R77, RZ, 0x18, R77 ;  /* 0x00000018ff4d7819 */ /* 0x000fe4000001144d */
[----:B------:R-:W-:Y:S02]  /*6e80*/  ISETP.NE.AND P0, PT, R158, RZ, PT ;  /* 0x000000ff9e00720c */ /* 0x000fe40003f05270 */
[----:B------:R-:W-:Y:S02]  /*6e90*/  LEA R111, R151, UR44, 0x3 ;  /* 0x0000002c976f7c11 */ /* 0x000fe4000f8e18ff */
[----:B------:R-:W-:Y:S01]  /*6ea0*/  @P6 SHF.L.U32 R116, R150, 0x1f, RZ ;  /* 0x0000001f96746819 */ /* 0x000fe200000006ff */
[C---:B---3--:R-:W-:Y:S02]  /*6eb0*/  IMAD R0, R70.reuse, R4, RZ ;  /* 0x0000000446007224 */ /* 0x048fe400078e02ff */
[C---:B------:R-:W-:Y:S02]  /*6ec0*/  IMAD R2, R70.reuse, R5, RZ ;  /* 0x0000000546027224 */ /* 0x040fe400078e02ff */
[----:B------:R-:W-:Y:S02]  /*6ed0*/  IMAD R3, R70, R6, RZ ;  /* 0x0000000646037224 */ /* 0x000fe400078e02ff */
[-C--:B------:R-:W-:Y:S01]  /*6ee0*/  IMAD R0, R73, R72.reuse, R0 ;  /* 0x0000004849007224 */ /* 0x080fe200078e0200 */
[----:B------:R-:W-:Y:S01]  /*6ef0*/  SHF.R.S32.HI R73, RZ, 0x18, R92 ;  /* 0x00000018ff497819 */ /* 0x000fe2000001145c */
[-C--:B------:R-:W-:Y:S01]  /*6f00*/  IMAD R2, R75, R72.reuse, R2 ;  /* 0x000000484b027224 */ /* 0x080fe200078e0202 */
[C---:B------:R-:W-:Y:S01]  /*6f10*/  PRMT R75, R93.reuse, 0x8880, RZ ;  /* 0x000088805d4b7816 */ /* 0x040fe200000000ff */
[----:B------:R-:W-:Y:S01]  /*6f20*/  IMAD R3, R74, R72, R3 ;  /* 0x000000484a037224 */ /* 0x000fe200078e0203 */
[----:B------:R-:W-:Y:S01]  /*6f30*/  SHF.L.U32 R74, R93, 0x10, RZ ;  /* 0x000000105d4a7819 */ /* 0x000fe200000006ff */
[C---:B------:R-:W-:Y:S02]  /*6f40*/  IMAD R7, R70.reuse, R7, RZ ;  /* 0x0000000746077224 */ /* 0x040fe400078e02ff */
[C---:B------:R-:W-:Y:S01]  /*6f50*/  IMAD R4, R70.reuse, R8, RZ ;  /* 0x0000000846047224 */ /* 0x040fe200078e02ff */
[----:B------:R-:W-:Y:S01]  /*6f60*/  SHF.R.S32.HI R74, RZ, 0x18, R74 ;  /* 0x00000018ff4a7819 */ /* 0x000fe2000001144a */
[----:B------:R-:W-:Y:S02]  /*6f70*/  IMAD R5, R70, R9, RZ ;  /* 0x0000000946057224 */ /* 0x000fe400078e02ff */
[-C--:B------:R-:W-:Y:S01]  /*6f80*/  IMAD R7, R73, R72.reuse, R7 ;  /* 0x0000004849077224 */ /* 0x080fe200078e0207 */
[C---:B------:R-:W-:Y:S01]  /*6f90*/  PRMT R73, R94.reuse, 0x8880, RZ ;  /* 0x000088805e497816 */ /* 0x040fe200000000ff */
[----:B------:R-:W-:Y:S01]  /*6fa0*/  IMAD R4, R75, R72, R4 ;  /* 0x000000484b047224 */ /* 0x000fe200078e0204 */
[----:B------:R-:W-:Y:S01]  /*6fb0*/  SHF.L.U32 R75, R94, 0x8, RZ ;  /* 0x000000085e4b7819 */ /* 0x000fe200000006ff */
[----:B------:R-:W-:Y:S01]  /*6fc0*/  IMAD R6, R70, R10, RZ ;  /* 0x0000000a46067224 */ /* 0x000fe200078e02ff */
[----:B------:R-:W-:Y:S01]  /*6fd0*/  I2IP.S8.S32.SAT R97, R7, R3, RZ ;  /* 0x0000000307617239 */ /* 0x000fe200000014ff */
[----:B------:R-:W-:Y:S01]  /*6fe0*/  IMAD R5, R74, R72, R5 ;  /* 0x000000484a057224 */ /* 0x000fe200078e0205 */
[----:B------:R-:W-:Y:S01]  /*6ff0*/  SHF.L.U32 R74, R94, 0x10, RZ ;  /* 0x000000105e4a7819 */ /* 0x000fe200000006ff */
[----:B------:R-:W-:Y:S01]  /*7000*/  IMAD R11, R70, R11, RZ ;  /* 0x0000000b460b7224 */ /* 0x000fe200078e02ff */
[----:B------:R-:W-:Y:S01]  /*7010*/  I2IP.S8.S32.SAT R96, R2, R0, R97 ;  /* 0x0000000002607239 */ /* 0x000fe20000001461 */
[C---:B------:R-:W-:Y:S01]  /*7020*/  IMAD R8, R70.reuse, R12, RZ ;  /* 0x0000000c46087224 */ /* 0x040fe200078e02ff */
[----:B------:R-:W-:Y:S01]  /*7030*/  SHF.R.S32.HI R74, RZ, 0x18, R74 ;  /* 0x00000018ff4a7819 */ /* 0x000fe2000001144a */
[-C--:B------:R-:W-:Y:S01]  /*7040*/  IMAD R6, R77, R72.reuse, R6 ;  /* 0x000000484d067224 */ /* 0x080fe200078e0206 */
[----:B------:R-:W-:Y:S01]  /*7050*/  SHF.R.S32.HI R75, RZ, 0x18, R75 ;  /* 0x00000018ff4b7819 */ /* 0x000fe2000001144b */
[----:B------:R-:W-:Y:S01]  /*7060*/  IMAD R9, R70, R13, RZ ;  /* 0x0000000d46097224 */ /* 0x000fe200078e02ff */
[----:B------:R-:W-:Y:S01]  /*7070*/  SHF.L.U32 R77, R95, 0x8, RZ ;  /* 0x000000085f4d7819 */ /* 0x000fe200000006ff */
[-C--:B------:R-:W-:Y:S01]  /*7080*/  IMAD R11, R76, R72.reuse, R11 ;  /* 0x000000484c0b7224 */ /* 0x080fe200078e020b */
[----:B------:R-:W-:Y:S01]  /*7090*/  SHF.R.S32.HI R76, RZ, 0x18, R95 ;  /* 0x00000018ff4c7819 */ /* 0x000fe2000001145f */
[----:B------:R-:W-:Y:S01]  /*70a0*/  IMAD R8, R73, R72, R8 ;  /* 0x0000004849087224 */ /* 0x000fe200078e0208 */
[----:B------:R-:W-:Y:S01]  /*70b0*/  SHF.R.S32.HI R73, RZ, 0x18, R94 ;  /* 0x00000018ff497819 */ /* 0x000fe2000001145e */
[----:B------:R-:W-:Y:S01]  /*70c0*/  IMAD R10, R70, R14, RZ ;  /* 0x0000000e460a7224 */ /* 0x000fe200078e02ff */
[----:B------:R-:W-:Y:S01]  /*70d0*/  I2IP.S8.S32.SAT R98, R11, R6, RZ ;  /* 0x000000060b627239 */ /* 0x000fe200000014ff */
[----:B------:R-:W-:Y:S01]  /*70e0*/  IMAD R9, R74, R72, R9 ;  /* 0x000000484a097224 */ /* 0x000fe200078e0209 */
[----:B------:R-:W-:Y:S01]  /*70f0*/  SHF.R.S32.HI R77, RZ, 0x18, R77 ;  /* 0x00000018ff4d7819 */ /* 0x000fe2000001144d */
[----:B------:R-:W-:Y:S01]  /*7100*/  IMAD.U32 R74, R95, 0x10000, RZ ;  /* 0x000100005f4a7824 */ /* 0x000fe200078e00ff */
[----:B------:R-:W-:Y:S01]  /*7110*/  I2IP.S8.S32.SAT R97, R5, R4, R98 ;  /* 0x0000000405617239 */ /* 0x000fe20000001462 */
[C---:B------:R-:W-:Y:S02]  /*7120*/  IMAD R15, R70.reuse, R15, RZ ;  /* 0x0000000f460f7224 */ /* 0x040fe400078e02ff */
[----:B------:R-:W-:Y:S01]  /*7130*/  IMAD R10, R75, R72, R10 ;  /* 0x000000484b0a7224 */ /* 0x000fe200078e020a */
[----:B------:R-:W-:Y:S01]  /*7140*/  PRMT R75, R95, 0x8880, RZ ;  /* 0x000088805f4b7816 */ /* 0x000fe200000000ff */
        /* <DEDUP_REMOVED lines=11> */
[C---:B------:R-:W-:Y:S01]  /*7200*/  IMAD R19, R70.reuse, R19, RZ ;  /* 0x0000001346137224 */ /* 0x040fe200078e02ff */
[----:B------:R-:W-:Y:S01]  /*7210*/  I2IP.S8.S32.SAT R98, R9, R8, R98 ;  /* 0x0000000809627239 */ /* 0x000fe20000001462 */
[C---:B------:R-:W-:Y:S01]  /*7220*/  IMAD R16, R70.reuse, R20, RZ ;  /* 0x0000001446107224 */ /* 0x040fe200078e02ff */
[----:B------:R-:W-:Y:S01]  /*7230*/  SHF.R.S32.HI R74, RZ, 0x18, R74 ;  /* 0x00000018ff4a7819 */ /* 0x000fe2000001144a */
[-C--:B------:R-:W-:Y:S01]  /*7240*/  IMAD R14, R77, R72.reuse, R14 ;  /* 0x000000484d0e7224 */ /* 0x080fe200078e020e */
[----:B------:R-:W-:Y:S01]  /*7250*/  SHF.R.S32.HI R75, RZ, 0x18, R75 ;  /* 0x00000018ff4b7819 */ /* 0x000fe2000001144b */
[----:B------:R-:W-:Y:S01]  /*7260*/  IMAD R17, R70, R21, RZ ;  /* 0x0000001546117224 */ /* 0x000fe200078e02ff */
[----:B------:R-:W-:Y:S01]  /*7270*/  SHF.L.U32 R77, R81, 0x8, RZ ;  /* 0x00000008514d7819 */ /* 0x000fe200000006ff */
[----:B------:R-:W-:Y:S01]  /*7280*/  IMAD R19, R76, R72, R19 ;  /* 0x000000484c137224 */ /* 0x000fe200078e0213 */
[----:B------:R-:W-:Y:S01]  /*7290*/  SHF.R.S32.HI R76, RZ, 0x18, R81 ;  /* 0x00000018ff4c7819 */ /* 0x000fe20000011451 */
[----:B------:R-:W-:Y:S01]  /*72a0*/  IMAD R18, R70, R22, RZ ;  /* 0x0000001646127224 */ /* 0x000fe200078e02ff */
[----:B------:R-:W-:Y:S01]  /*72b0*/  SHF.R.S32.HI R77, RZ, 0x18, R77 ;  /* 0x00000018ff4d7819 */ /* 0x000fe2000001144d */
[----:B------:R-:W-:Y:S01]  /*72c0*/  IMAD R16, R73, R72, R16 ;  /* 0x0000004849107224 */ /* 0x000fe200078e0210 */
[----:B------:R-:W-:Y:S01]  /*72d0*/  I2IP.S8.S32.SAT R99, R19, R14, RZ ;  /* 0x0000000e13637239 */ /* 0x000fe200000014ff */
[-C--:B------:R-:W-:Y:S01]  /*72e0*/  IMAD R17, R74, R72.reuse, R17 ;  /* 0x000000484a117224 */ /* 0x080fe200078e0211 */
[----:B------:R-:W-:Y:S01]  /*72f0*/  SHF.L.U32 R74, R81, 0x10, RZ ;  /* 0x00000010514a7819 */ /* 0x000fe200000006ff */
[C---:B------:R-:W-:Y:S01]  /*7300*/  IMAD R23, R70.reuse, R23, RZ ;  /* 0x0000001746177224 */ /* 0x040fe200078e02ff */
[----:B------:R-:W-:Y:S01]  /*7310*/  SHF.R.S32.HI R73, RZ, 0x18, R80 ;  /* 0x00000018ff497819 */ /* 0x000fe20000011450 */
[----:B------:R-:W-:Y:S01]  /*7320*/  IMAD R18, R75, R72, R18 ;  /* 0x000000484b127224 */ /* 0x000fe200078e0212 */
[----:B------:R-:W-:Y:S01]  /*7330*/  PRMT R75, R81, 0x8880, RZ ;  /* 0x00008880514b7816 */ /* 0x000fe200000000ff */
[C---:B------:R-:W-:Y:S01]  /*7340*/  IMAD R20, R70.reuse, R24, RZ ;  /* 0x0000001846147224 */ /* 0x040fe200078e02ff */
[----:B------:R-:W-:Y:S01]  /*7350*/  SHF.R.S32.HI R74, RZ, 0x18, R74 ;  /* 0x00000018ff4a7819 */ /* 0x000fe2000001144a */
[----:B------:R-:W-:Y:S01]  /*7360*/  IMAD R21, R70, R25, RZ ;  /* 0x0000001946157224 */ /* 0x000fe200078e02ff */
[----:B------:R-:W-:Y:S01]  /*7370*/  I2IP.S8.S32.SAT R99, R13, R12, R99 ;  /* 0x0000000c0d637239 */ /* 0x000fe20000001463 */
[-C--:B------:R-:W-:Y:S01]  /*7380*/  IMAD R23, R73, R72.reuse, R23 ;  /* 0x0000004849177224 */ /* 0x080fe200078e0217 */
[C---:B------:R-:W-:Y:S01]  /*7390*/  PRMT R73, R82.reuse, 0x8880, RZ ;  /* 0x0000888052497816 */ /* 0x040fe200000000ff */
[-C--:B------:R-:W-:Y:S01]  /*73a0*/  IMAD R20, R75, R72.reuse, R20 ;  /* 0x000000484b147224 */ /* 0x080fe200078e0214 */
[----:B------:R-:W-:Y:S01]  /*73b0*/  SHF.L.U32 R75, R82, 0x8, RZ ;  /* 0x00000008524b7819 */ /* 0x000fe200000006ff */
[----:B------:R-:W-:Y:S01]  /*73c0*/  IMAD R21, R74, R72, R21 ;  /* 0x000000484a157224 */ /* 0x000fe200078e0215 */
[----:B------:R1:W-:Y:S01]  /*73d0*/  STS.128 [R144+UR44+0x4400], R96 ;  /* 0x0044006090007988 */ /* 0x0003e20008000c2c */
[----:B------:R-:W-:Y:S01]  /*73e0*/  IMAD R22, R70, R26, RZ ;  /* 0x0000001a46167224 */ /* 0x000fe200078e02ff */
[----:B------:R-:W-:Y:S01]  /*73f0*/  I2IP.S8.S32.SAT R100, R23, R18, RZ ;  /* 0x0000001217647239 */ /* 0x000fe200000014ff */
[----:B------:R-:W-:Y:S01]  /*7400*/  IMAD.U32 R74, R82, 0x10000, RZ ;  /* 0x00010000524a7824 */ /* 0x000fe200078e00ff */
[----:B------:R-:W-:Y:S01]  /*7410*/  SHF.R.S32.HI R75, RZ, 0x18, R75 ;  /* 0x00000018ff4b7819 */ /* 0x000fe2000001144b */
[C---:B------:R-:W-:Y:S01]  /*7420*/  IMAD R27, R70.reuse, R27, RZ ;  /* 0x0000001b461b7224 */ /* 0x040fe200078e02ff */
[----:B------:R-:W-:Y:S01]  /*7430*/  I2IP.S8.S32.SAT R100, R17, R16, R100 ;  /* 0x0000001011647239 */ /* 0x000fe20000001464 */
[C---:B------:R-:W-:Y:S01]  /*7440*/  IMAD R24, R70.reuse, R28, RZ ;  /* 0x0000001c46187224 */ /* 0x040fe200078e02ff */
[----:B------:R-:W-:Y:S01]  /*7450*/  SHF.R.S32.HI R74, RZ, 0x18, R74 ;  /* 0x00000018ff4a7819 */ /* 0x000fe2000001144a */
[-C--:B------:R-:W-:Y:S01]  /*7460*/  IMAD R22, R77, R72.reuse, R22 ;  /* 0x000000484d167224 */ /* 0x080fe200078e0216 */
[----:B------:R-:W-:Y:S01]  /*7470*/  SHF.L.U32 R77, R83, 0x8, RZ ;  /* 0x00000008534d7819 */ /* 0x000fe200000006ff */
[----:B------:R-:W-:Y:S02]  /*7480*/  IMAD R25, R70, R29, RZ ;  /* 0x0000001d46197224 */ /* 0x000fe400078e02ff */
        /* <DEDUP_REMOVED lines=33> */
[----:B------:R-:W-:Y:S01]  /*76a0*/  PRMT R76, R85, 0x8880, RZ ;  /* 0x00008880554c7816 */ /* 0x000fe200000000ff */
[C---:B------:R-:W-:Y:S02]  /*76b0*/  IMAD R34, R70.reuse, R38, RZ ;  /* 0x0000002646227224 */ /* 0x040fe400078e02ff */
[----:B------:R-:W-:Y:S01]  /*76c0*/  IMAD R32, R73, R72, R32 ;  /* 0x0000004849207224 */ /* 0x000fe200078e0220 */
[----:B------:R-:W-:Y:S01]  /*76d0*/  SHF.R.S32.HI R73, RZ, 0x18, R84 ;  /* 0x00000018ff497819 */ /* 0x000fe20000011454 */
[----:B------:R-:W-:Y:S01]  /*76e0*/  IMAD R39, R70, R39, RZ ;  /* 0x0000002746277224 */ /* 0x000fe200078e02ff */
[----:B------:R-:W-:Y:S01]  /*76f0*/  I2IP.S8.S32.SAT R103, R35, R30, RZ ;  /* 0x0000001e23677239 */ /* 0x000fe200000014ff */
[-C--:B------:R-:W-:Y:S02]  /*7700*/  IMAD R33, R74, R72.reuse, R33 ;  /* 0x000000484a217224 */ /* 0x080fe400078e0221 */
[----:B------:R-:W-:Y:S01]  /*7710*/  IMAD R34, R75, R72, R34 ;  /* 0x000000484b227224 */ /* 0x000fe200078e0222 */
[----:B------:R-:W-:Y:S01]  /*7720*/  I2IP.S8.S32.SAT R103, R29, R28, R103 ;  /* 0x0000001c1d677239 */ /* 0x000fe20000001467 */
[C---:B------:R-:W-:Y:S01]  /*7730*/  IMAD.U32 R74, R85.reuse, 0x10000, RZ ;  /* 0x00010000554a7824 */ /* 0x040fe200078e00ff */
[----:B------:R-:W-:Y:S01]  /*7740*/  SHF.L.U32 R75, R85, 0x8, RZ ;  /* 0x00000008554b7819 */ /* 0x000fe200000006ff */
[----:B------:R-:W-:Y:S01]  /*7750*/  IMAD R39, R73, R72, R39 ;  /* 0x0000004849277224 */ /* 0x000fe200078e0227 */
[----:B------:R-:W-:Y:S01]  /*7760*/  MOV R73, R76 ;  /* 0x0000004c00497202 */ /* 0x000fe20000000f00 */
[C---:B------:R-:W-:Y:S01]  /*7770*/  IMAD R36, R70.reuse, R40, RZ ;  /* 0x0000002846247224 */ /* 0x040fe200078e02ff */
[----:B------:R-:W-:Y:S01]  /*7780*/  SHF.R.S32.HI R74, RZ, 0x18, R74 ;  /* 0x00000018ff4a7819 */ /* 0x000fe2000001144a */
[C---:B------:R-:W-:Y:S01]  /*7790*/  IMAD R37, R70.reuse, R41, RZ ;  /* 0x0000002946257224 */ /* 0x040fe200078e02ff */
[----:B------:R-:W-:Y:S01]  /*77a0*/  SHF.R.S32.HI R75, RZ, 0x18, R75 ;  /* 0x00000018ff4b7819 */ /* 0x000fe2000001144b */
[----:B------:R-:W-:Y:S01]  /*77b0*/  IMAD R38, R70, R42, RZ ;  /* 0x0000002a46267224 */ /* 0x000fe200078e02ff */
[----:B------:R1:W-:Y:S01]  /*77c0*/  STS.128 [R161+0x4400], R100 ;  /* 0x00440064a1007388 */ /* 0x0003e20000000c00 */
[----:B------:R-:W-:Y:S01]  /*77d0*/  IMAD R36, R73, R72, R36 ;  /* 0x0000004849247224 */ /* 0x000fe200078e0224 */
[----:B------:R-:W-:Y:S01]  /*77e0*/  I2IP.S8.S32.SAT R104, R39, R34, RZ ;  /* 0x0000002227687239 */ /* 0x000fe200000014ff */
[-C--:B------:R-:W-:Y:S01]  /*77f0*/  IMAD R37, R74, R72.reuse, R37 ;  /* 0x000000484a257224 */ /* 0x080fe200078e0225 */
[----:B------:R-:W-:Y:S01]  /*7800*/  SHF.R.S32.HI R76, RZ, 0x18, R85 ;  /* 0x00000018ff4c7819 */ /* 0x000fe20000011455 */
[----:B------:R-:W-:Y:S01]  /*7810*/  IMAD R43, R70, R43, RZ ;  /* 0x0000002b462b7224 */ /* 0x000fe200078e02ff */
[C---:B------:R-:W-:Y:S01]  /*7820*/  SHF.L.U32 R74, R86.reuse, 0x10, RZ ;  /* 0x00000010564a7819 */ /* 0x040fe200000006ff */
[----:B------:R-:W-:Y:S01]  /*7830*/  IMAD R38, R75, R72, R38 ;  /* 0x000000484b267224 */ /* 0x000fe200078e0226 */
[----:B------:R-:W-:Y:S01]  /*7840*/  PRMT R73, R86, 0x8880, RZ ;  /* 0x0000888056497816 */ /* 0x000fe200000000ff */
[----:B------:R-:W-:Y:S01]  /*7850*/  IMAD R40, R70, R44, RZ ;  /* 0x0000002c46287224 */ /* 0x000fe200078e02ff */
[----:B------:R-:W-:Y:S01]  /*7860*/  SHF.L.U32 R75, R86, 0x8, RZ ;  /* 0x00000008564b7819 */ /* 0x000fe200000006ff */
[----:B------:R-:W-:Y:S01]  /*7870*/  IMAD R41, R70, R45, RZ ;  /* 0x0000002d46297224 */ /* 0x000fe200078e02ff */
[----:B------:R-:W-:Y:S01]  /*7880*/  SHF.R.S32.HI R74, RZ, 0x18, R74 ;  /* 0x00000018ff4a7819 */ /* 0x000fe2000001144a */
[----:B------:R-:W-:Y:S01]  /*7890*/  IMAD R43, R76, R72, R43 ;  /* 0x000000484c2b7224 */ /* 0x000fe200078e022b */
[----:B------:R-:W-:Y:S01]  /*78a0*/  SHF.R.S32.HI R75, RZ, 0x18, R75 ;  /* 0x00000018ff4b7819 */ /* 0x000fe2000001144b */
[C---:B------:R-:W-:Y:S01]  /*78b0*/  IMAD R42, R70.reuse, R46, RZ ;  /* 0x0000002e462a7224 */ /* 0x040fe200078e02ff */
[----:B------:R-:W-:Y:S01]  /*78c0*/  I2IP.S8.S32.SAT R104, R33, R32, R104 ;  /* 0x0000002021687239 */ /* 0x000fe20000001468 */
[----:B------:R-:W-:Y:S01]  /*78d0*/  IMAD R40, R73, R72, R40 ;  /* 0x0000004849287224 */ /* 0x000fe200078e0228 */
[----:B------:R-:W-:Y:S01]  /*78e0*/  SHF.R.S32.HI R76, RZ, 0x18, R86 ;  /* 0x00000018ff4c7819 */ /* 0x000fe20000011456 */
[----:B------:R-:W-:Y:S01]  /*78f0*/  IMAD R47, R70, R47, RZ ;  /* 0x0000002f462f7224 */ /* 0x000fe200078e02ff */
[----:B------:R-:W-:Y:S01]  /*7900*/  I2IP.S8.S32.SAT R105, R43, R38, RZ ;  /* 0x000000262b697239 */ /* 0x000fe200000014ff */
[-C--:B------:R-:W-:Y:S01]  /*7910*/  IMAD R41, R74, R72.reuse, R41 ;  /* 0x000000484a297224 */ /* 0x080fe200078e0229 */
[----:B------:R-:W-:Y:S01]  /*7920*/  PRMT R73, R87, 0x8880, RZ ;  /* 0x0000888057497816 */ /* 0x000fe200000000ff */
[-C--:B------:R-:W-:Y:S01]  /*7930*/  IMAD R42, R75, R72.reuse, R42 ;  /* 0x000000484b2a7224 */ /* 0x080fe200078e022a */
[----:B------:R-:W-:Y:S01]  /*7940*/  SHF.L.U32 R74, R87, 0x10, RZ ;  /* 0x00000010574a7819 */ /* 0x000fe200000006ff */
[----:B------:R-:W-:Y:S01]  /*7950*/  IMAD R47, R76, R72, R47 ;  /* 0x000000484c2f7224 */ /* 0x000fe200078e022f */
[----:B------:R-:W-:Y:S01]  /*7960*/  I2IP.S8.S32.SAT R105, R37, R36, R105 ;  /* 0x0000002425697239 */ /* 0x000fe20000001469 */
[C---:B------:R-:W-:Y:S01]  /*7970*/  IMAD R44, R70.reuse, R48, RZ ;  /* 0x00000030462c7224 */ /* 0x040fe200078e02ff */
[----:B------:R-:W-:Y:S01]  /*7980*/  SHF.R.S32.HI R74, RZ, 0x18, R74 ;  /* 0x00000018ff4a7819 */ /* 0x000fe2000001144a */
[----:B------:R-:W-:Y:S01]  /*7990*/  IMAD.SHL.U32 R76, R87, 0x100, RZ ;  /* 0x00000100574c7824 */ /* 0x000fe200078e00ff */
[----:B------:R-:W-:Y:S01]  /*79a0*/  I2IP.S8.S32.SAT R106, R47, R42, RZ ;  /* 0x0000002a2f6a7239 */ /* 0x000fe200000014ff */
[----:B------:R-:W-:Y:S01]  /*79b0*/  IMAD R45, R70, R49, RZ ;  /* 0x00000031462d7224 */ /* 0x000fe200078e02ff */
[----:B------:R-:W-:Y:S01]  /*79c0*/  PRMT R75, R88, 0x8880, RZ ;  /* 0x00008880584b7816 */ /* 0x000fe200000000ff */
[----:B------:R-:W-:Y:S01]  /*79d0*/  IMAD R44, R73, R72, R44 ;  /* 0x00000048492c7224 */ /* 0x000fe200078e022c */
[----:B------:R-:W-:Y:S01]  /*79e0*/  SHF.R.S32.HI R73, RZ, 0x18, R76 ;  /* 0x00000018ff497819 */ /* 0x000fe2000001144c */
[----:B------:R-:W-:Y:S01]  /*79f0*/  IMAD R46, R70, R50, RZ ;  /* 0x00000032462e7224 */ /* 0x000fe200078e02ff */
[----:B------:R-:W-:Y:S01]  /*7a00*/  I2IP.S8.S32.SAT R106, R41, R40, R106 ;  /* 0x00000028296a7239 */ /* 0x000fe2000000146a */
[----:B------:R-:W-:Y:S01]  /*7a10*/  IMAD R45, R74, R72, R45 ;  /* 0x000000484a2d7224 */ /* 0x000fe200078e022d */
[----:B------:R-:W-:Y:S01]  /*7a20*/  SHF.R.S32.HI R74, RZ, 0x18, R87 ;  /* 0x00000018ff4a7819 */ /* 0x000fe20000011457 */
[----:B------:R-:W-:Y:S01]  /*7a30*/  IMAD R51, R70, R51, RZ ;  /* 0x0000003346337224 */ /* 0x000fe200078e02ff */
[----:B------:R-:W-:Y:S01]  /*7a40*/  SHF.L.U32 R76, R88, 0x8, RZ ;  /* 0x00000008584c7819 */ /* 0x000fe200000006ff */
[----:B------:R-:W-:Y:S02]  /*7a50*/  IMAD R48, R70, R52, RZ ;  /* 0x0000003446307224 */ /* 0x000fe400078e02ff */
[-C--:B------:R-:W-:Y:S01]  /*7a60*/  IMAD R46, R73, R72.reuse, R46 ;  /* 0x00000048492e7224 */ /* 0x080fe200078e022e */
[----:B------:R-:W-:Y:S01]  /*7a70*/  SHF.R.S32.HI R73, RZ, 0x18, R77 ;  /* 0x00000018ff497819 */ /* 0x000fe2000001144d */
[-C--:B------:R-:W-:Y:S01]  /*7a80*/  IMAD R51, R74, R72.reuse, R51 ;  /* 0x000000484a337224 */ /* 0x080fe200078e0233 */
[----:B------:R-:W-:Y:S01]  /*7a90*/  SHF.R.S32.HI R74, RZ, 0x18, R88 ;  /* 0x00000018ff4a7819 */ /* 0x000fe20000011458 */
[----:B------:R-:W-:Y:S01]  /*7aa0*/  IMAD R49, R70, R53, RZ ;  /* 0x0000003546317224 */ /* 0x000fe200078e02ff */
[----:B------:R-:W-:Y:S01]  /*7ab0*/  SHF.L.U32 R77, R90, 0x8, RZ ;  /* 0x000000085a4d7819 */ /* 0x000fe200000006ff */
[----:B------:R-:W-:Y:S01]  /*7ac0*/  IMAD R48, R75, R72, R48 ;  /* 0x000000484b307224 */ /* 0x000fe200078e0230 */
[----:B------:R-:W-:Y:S01]  /*7ad0*/  SHF.R.S32.HI R75, RZ, 0x18, R76 ;  /* 0x00000018ff4b7819 */ /* 0x000fe2000001144c */
[C---:B------:R-:W-:Y:S01]  /*7ae0*/  IMAD R50, R70.reuse, R54, RZ ;  /* 0x0000003646327224 */ /* 0x040fe200078e02ff */
[----:B------:R-:W-:Y:S01]  /*7af0*/  I2IP.S8.S32.SAT R107, R51, R46, RZ ;  /* 0x0000002e336b7239 */ /* 0x000fe200000014ff */
[C---:B------:R-:W-:Y:S01]  /*7b00*/  IMAD R55, R70.reuse, R55, RZ ;  /* 0x0000003746377224 */ /* 0x040fe200078e02ff */
[----:B------:R-:W-:Y:S01]  /*7b10*/  SHF.L.U32 R76, R89, 0x10, RZ ;  /* 0x00000010594c7819 */ /* 0x000fe200000006ff */
[----:B------:R-:W-:Y:S01]  /*7b20*/  IMAD R49, R73, R72, R49 ;  /* 0x0000004849317224 */ /* 0x000fe200078e0231 */
[----:B------:R-:W-:Y:S01]  /*7b30*/  PRMT R73, R89, 0x8880, RZ ;  /* 0x0000888059497816 */ /* 0x000fe200000000ff */
[----:B------:R-:W-:Y:S01]  /*7b40*/  IMAD R52, R70, R56, RZ ;  /* 0x0000003846347224 */ /* 0x000fe200078e02ff */
[----:B------:R-:W-:Y:S01]  /*7b50*/  I2IP.S8.S32.SAT R107, R45, R44, R107 ;  /* 0x0000002c2d6b7239 */ /* 0x000fe2000000146b */
[-C--:B------:R-:W-:Y:S01]  /*7b60*/  IMAD R50, R75, R72.reuse, R50 ;  /* 0x000000484b327224 */ /* 0x080fe200078e0232 */
[----:B------:R-:W-:Y:S01]  /*7b70*/  PRMT R75, R90, 0x8880, RZ ;  /* 0x000088805a4b7816 */ /* 0x000fe200000000ff */
[-C--:B------:R-:W-:Y:S01]  /*7b80*/  IMAD R55, R74, R72.reuse, R55 ;  /* 0x000000484a377224 */ /* 0x080fe200078e0237 */
[----:B------:R-:W-:Y:S01]  /*7b90*/  SHF.R.S32.HI R74, RZ, 0x18, R76 ;  /* 0x00000018ff4a7819 */ /* 0x000fe2000001144c */
[----:B------:R-:W-:Y:S01]  /*7ba0*/  IMAD R52, R73, R72, R52 ;  /* 0x0000004849347224 */ /* 0x000fe200078e0234 */
[----:B------:R-:W-:Y:S01]  /*7bb0*/  SHF.L.U32 R73, R89, 0x8, RZ ;  /* 0x0000000859497819 */ /* 0x000fe200000006ff */
[C---:B------:R-:W-:Y:S01]  /*7bc0*/  IMAD R53, R70.reuse, R57, RZ ;  /* 0x0000003946357224 */ /* 0x040fe200078e02ff */
[----:B------:R1:W-:Y:S01]  /*7bd0*/  STS.128 [R160+0x4400], R104 ;  /* 0x00440068a0007388 */ /* 0x0003e20000000c00 */
[----:B------:R-:W-:Y:S01]  /*7be0*/  IMAD R54, R70, R58, RZ ;  /* 0x0000003a46367224 */ /* 0x000fe200078e02ff */
[----:B------:R-:W-:Y:S01]  /*7bf0*/  SHF.R.S32.HI R73, RZ, 0x18, R73 ;  /* 0x00000018ff497819 */ /* 0x000fe20000011449 */
[----:B------:R-:W-:Y:S01]  /*7c00*/  IMAD R53, R74, R72, R53 ;  /* 0x000000484a357224 */ /* 0x000fe200078e0235 */
[----:B------:R-:W-:Y:S01]  /*7c10*/  SHF.L.U32 R76, R90, 0x10, RZ ;  /* 0x000000105a4c7819 */ /* 0x000fe200000006ff */
[C---:B------:R-:W-:Y:S01]  /*7c20*/  IMAD R59, R70.reuse, R59, RZ ;  /* 0x0000003b463b7224 */ /* 0x040fe200078e02ff */
[----:B------:R-:W-:Y:S01]  /*7c30*/  SHF.R.S32.HI R74, RZ, 0x18, R89 ;  /* 0x00000018ff4a7819 */ /* 0x000fe20000011459 */
[C---:B------:R-:W-:Y:S01]  /*7c40*/  IMAD R56, R70.reuse, R60, RZ ;  /* 0x0000003c46387224 */ /* 0x040fe200078e02ff */
[----:B------:R-:W-:Y:S01]  /*7c50*/  I2IP.S8.S32.SAT R112, R55, R50, RZ ;  /* 0x0000003237707239 */ /* 0x000fe200000014ff */
[----:B------:R-:W-:Y:S01]  /*7c60*/  IMAD R54, R73, R72, R54 ;  /* 0x0000004849367224 */ /* 0x000fe200078e0236 */
[----:B------:R-:W-:Y:S01]  /*7c70*/  SHF.R.S32.HI R76, RZ, 0x18, R76 ;  /* 0x00000018ff4c7819 */ /* 0x000fe2000001144c */
[----:B------:R-:W-:Y:S01]  /*7c80*/  IMAD R57, R70, R61, RZ ;  /* 0x0000003d46397224 */ /* 0x000fe200078e02ff */
[----:B------:R-:W-:Y:S01]  /*7c90*/  I2IP.S8.S32.SAT R112, R49, R48, R112 ;  /* 0x0000003031707239 */ /* 0x000fe20000001470 */
[----:B------:R-:W-:Y:S01]  /*7ca0*/  IMAD R59, R74, R72, R59 ;  /* 0x000000484a3b7224 */ /* 0x000fe200078e023b */
[----:B------:R-:W-:Y:S01]  /*7cb0*/  SHF.R.S32.HI R77, RZ, 0x18, R77 ;  /* 0x00000018ff4d7819 */ /* 0x000fe2000001144d */
[----:B------:R-:W-:Y:S01]  /*7cc0*/  IMAD R58, R70, R62, RZ ;  /* 0x0000003e463a7224 */ /* 0x000fe200078e02ff */
[----:B------:R-:W-:Y:S01]  /*7cd0*/  SHF.R.S32.HI R73, RZ, 0x18, R90 ;  /* 0x00000018ff497819 */ /* 0x000fe2000001145a */
[----:B------:R-:W-:Y:S01]  /*7ce0*/  IMAD R56, R75, R72, R56 ;  /* 0x000000484b387224 */ /* 0x000fe200078e0238 */
[----:B------:R-:W-:Y:S01]  /*7cf0*/  I2IP.S8.S32.SAT R113, R59, R54, RZ ;  /* 0x000000363b717239 */ /* 0x000fe200000014ff */
[----:B------:R-:W-:Y:S01]  /*7d00*/  IMAD R57, R76, R72, R57 ;  /* 0x000000484c397224 */ /* 0x000fe200078e0239 */
[C---:B------:R-:W-:Y:S01]  /*7d10*/  PRMT R75, R91.reuse, 0x8880, RZ ;  /* 0x000088805b4b7816 */ /* 0x040fe200000000ff */
[----:B------:R-:W-:Y:S01]  /*7d20*/  IMAD.U32 R74, R91, 0x10000, RZ ;  /* 0x000100005b4a7824 */ /* 0x000fe200078e00ff */
[----:B------:R-:W-:Y:S01]  /*7d30*/  I2IP.S8.S32.SAT R113, R53, R52, R113 ;  /* 0x0000003435717239 */ /* 0x000fe20000001471 */
[C---:B------:R-:W-:Y:S01]  /*7d40*/  IMAD R63, R70.reuse, R63, RZ ;  /* 0x0000003f463f7224 */ /* 0x040fe200078e02ff */
[----:B------:R-:W-:Y:S01]  /*7d50*/  SHF.R.S32.HI R76, RZ, 0x18, R91 ;  /* 0x00000018ff4c7819 */ /* 0x000fe2000001145b */
[----:B------:R-:W-:Y:S01]  /*7d60*/  IMAD R58, R77, R72, R58 ;  /* 0x000000484d3a7224 */ /* 0x000fe200078e023a */
[----:B------:R-:W-:Y:S01]  /*7d70*/  SHF.L.U32 R77, R91, 0x8, RZ ;  /* 0x000000085b4d7819 */ /* 0x000fe200000006ff */
[C---:B------:R-:W-:Y:S01]  /*7d80*/  IMAD R60, R70.reuse, R64, RZ ;  /* 0x00000040463c7224 */ /* 0x040fe200078e02ff */
[----:B------:R-:W-:Y:S01]  /*7d90*/  SHF.R.S32.HI R74, RZ, 0x18, R74 ;  /* 0x00000018ff4a7819 */ /* 0x000fe2000001144a */
[C---:B------:R-:W-:Y:S01]  /*7da0*/  IMAD R61, R70.reuse, R65, RZ ;  /* 0x00000041463d7224 */ /* 0x040fe200078e02ff */
[----:B------:R-:W-:Y:S01]  /*7db0*/  SHF.R.S32.HI R77, RZ, 0x18, R77 ;  /* 0x00000018ff4d7819 */ /* 0x000fe2000001144d */
[-C--:B------:R-:W-:Y:S02]  /*7dc0*/  IMAD R63, R73, R72.reuse, R63 ;  /* 0x00000048493f7224 */ /* 0x080fe400078e023f */
[----:B------:R-:W-:Y:S02]  /*7dd0*/  IMAD R60, R75, R72, R60 ;  /* 0x000000484b3c7224 */ /* 0x000fe400078e023c */
[----:B------:R-:W-:Y:S01]  /*7de0*/  IMAD R62, R70, R66, RZ ;  /* 0x00000042463e7224 */ /* 0x000fe200078e02ff */
[----:B------:R-:W-:Y:S01]  /*7df0*/  I2IP.S8.S32.SAT R114, R63, R58, RZ ;  /* 0x0000003a3f727239 */ /* 0x000fe200000014ff */
[----:B------:R-:W-:Y:S02]  /*7e00*/  IMAD R61, R74, R72, R61 ;  /* 0x000000484a3d7224 */ /* 0x000fe400078e023d */
[----:B------:R-:W-:Y:S01]  /*7e10*/  IMAD R67, R70, R67, RZ ;  /* 0x0000004346437224 */ /* 0x000fe200078e02ff */
[----:B------:R-:W-:Y:S01]  /*7e20*/  I2IP.S8.S32.SAT R114, R57, R56, R114 ;  /* 0x0000003839727239 */ /* 0x000fe20000001472 */
[-C--:B------:R-:W-:Y:S02]  /*7e30*/  IMAD R62, R77, R72.reuse, R62 ;  /* 0x000000484d3e7224 */ /* 0x080fe400078e023e */
[----:B------:R-:W-:Y:S05]  /*7e40*/  IMAD R67, R76, R72, R67 ;  /* 0x000000484c437224 */ /* 0x000fea00078e0243 */
[----:B------:R-:W-:Y:S04]  /*7e50*/  I2IP.S8.S32.SAT R115, R67, R62, RZ ;  /* 0x0000003e43737239 */ /* 0x000fe800000014ff */
[----:B------:R-:W-:Y:S05]  /*7e60*/  I2IP.S8.S32.SAT R115, R61, R60, R115 ;  /* 0x0000003c3d737239 */ /* 0x000fea0000001473 */
[----:B------:R1:W-:Y:S01]  /*7e70*/  STS.128 [R159+0x4400], R112 ;  /* 0x004400709f007388 */ /* 0x0003e20000000c00 */
[----:B------:R-:W-:Y:S01]  /*7e80*/  @!PT LDS RZ, [RZ] ;  /* 0x00000000fffff984 */ /* 0x000fe20000000800 */
[----:B------:R-:W-:Y:S01]  /*7e90*/  @!PT LDS RZ, [RZ] ;  /* 0x00000000fffff984 */ /* 0x000fe20000000800 */
[----:B------:R-:W-:Y:S01]  /*7ea0*/  @!PT LDS RZ, [RZ] ;  /* 0x00000000fffff984 */ /* 0x000fe20000000800 */
[----:B------:R-:W-:Y:S01]  /*7eb0*/  @!PT LDS RZ, [RZ] ;  /* 0x00000000fffff984 */ /* 0x000fe20000000800 */
[----:B------:R2:W-:Y:S07]  /*7ec0*/  MEMBAR.ALL.CTA ;  /* 0x0000000000007992 */ /* 0x0005ee0000008000 */
[----:B--2---:R-:W2:Y:S02]  /*7ed0*/  FENCE.VIEW.ASYNC.S ;  /* 0x00000000000073c6 */ /* 0x004ea40000000000 */
[----:B--2---:R-:W-:Y:S06]  /*7ee0*/  BAR.SYNC.DEFER_BLOCKING 0x1, 0x80 ;  /* 0x0042000000007b1d */ /* 0x004fec0000010000 */
[----:B------:R-:W-:Y:S05]  /*7ef0*/  @P0 BRA `(.L_x_123) ;  /* 0x0000000000280947 */ /* 0x000fea0003800000 */
[----:B------:R-:W2:Y:S01]  /*7f00*/  LDCU.64 UR6, c[0x0][0x348] ;  /* 0x00006900ff0677ac */ /* 0x000ea20008000a00 */
[----:B------:R-:W-:Y:S01]  /*7f10*/  UIADD3 UR4, UPT, UPT, UR44, 0x4400, URZ ;  /* 0x000044002c047890 */ /* 0x000fe2000fffe0ff */
[----:B------:R-:W-:Y:S05]  /*7f20*/  UMOV UR51, UR36 ;  /* 0x0000002400337c82 */ /* 0x000fea0008000000 */
[----:B------:R-:W-:Y:S04]  /*7f30*/  MOV R157, UR4 ;  /* 0x00000004009d7c02 */ /* 0x000fe80008000f00 */
[----:B------:R-:W-:Y:S01]  /*7f40*/  R2UR UR48, R157 ;  /* 0x000000009d3072ca */ /* 0x000fe200000e0000 */
[----:B--2---:R-:W-:Y:S04]  /*7f50*/  UIADD3 UR4, UP0, UPT, UR6, 0x680, URZ ;  /* 0x0000068006047890 */ /* 0x004fe8000ff1e0ff */
[----:B------:R-:W-:Y:S09]  /*7f60*/  UIADD3.X UR5, UPT, UPT, URZ, UR7, URZ, UP0, !UPT ;  /* 0x00000007ff057290 */ /* 0x000ff200087fe4ff */
[----:B------:R2:W-:Y:S01]  /*7f70*/  UTMASTG.3D [UR48], [UR4] ;  /* 0x00000030040073b5 */ /* 0x0005e20008010000 */
[----:B------:R0:W-:Y:S01]  /*7f80*/  UTMACMDFLUSH ;  /* 0x00000000000079b7 */ /* 0x0001e20000000000 */
[----:B--2---:R-:W-:Y:S04]  /*7f90*/  DEPBAR.LE SB0, 0x1 ;  /* 0x000080400000791a */ /* 0x004fe80000000000 */
.L_x_123:
[----:B------:R-:W-:Y:S05]  /*7fa0*/  BSYNC.RECONVERGENT B0 ;  /* 0x0000000000007941 */ /* 0x000fea0003800200 */
.L_x_122:
[----:B------:R-:W-:Y:S06]  /*7fb0*/  BAR.SYNC.DEFER_BLOCKING 0x1, 0x80 ;  /* 0x0042000000007b1d */ /* 0x000fec0000010000 */
[----:B------:R-:W2:Y:S01]  /*7fc0*/  @P6 SYNCS.PHASECHK.TRANS64.TRYWAIT P0, [R111+URZ+0x180], R116 ;  /* 0x000180746f0065a7 */ /* 0x000ea200080011ff */
[----:B------:R-:W-:Y:S01]  /*7fd0*/  BSSY B1, `(.L_x_124) ;  /* 0x0000023000017945 */ /* 0x000fe20003800000 */
[----:B--2---:R-:W-:Y:S03]  /*7fe0*/  @P6 SEL R79, RZ, 0x1, !P0 ;  /* 0x00000001ff4f6807 */ /* 0x004fe60004000000 */
[----:B------:R-:W-:Y:S05]  /*7ff0*/  @!P6 BRA `(.L_x_125) ;  /* 0x000000000080e947 */ /* 0x000fea0003800000 */
[----:B------:R-:W-:Y:S01]  /*8000*/  ISETP.NE.AND P1, PT, R108, RZ, PT ;  /* 0x000000ff6c00720c */ /* 0x000fe20003f25270 */
[----:B------:R-:W-:Y:S01]  /*8010*/  BSSY B0, `(.L_x_126) ;  /* 0x000000a000007945 */ /* 0x000fe20003800000 */
[----:B------:R-:W-:Y:S11]  /*8020*/  ISETP.NE.AND P0, PT, R79, RZ, PT ;  /* 0x000000ff4f00720c */ /* 0x000ff60003f05270 */
[----:B------:R-:W-:Y:S04]  /*8030*/  @P1 IMAD R110, R151, 0x2000, R110 ;  /* 0x00002000976e1824 */ /* 0x000fe800078e026e */
[--C-:B------:R-:W-:Y:S01]  /*8040*/  @P1 IMAD.IADD R109, R109, 0x1, R110.reuse ;  /* 0x000000016d6d1824 */ /* 0x100fe200078e026e */
[----:B------:R-:W-:Y:S01]  /*8050*/  @P1 IADD3 R3, PT, PT, R156, R110, RZ ;  /* 0x0000006e9c031210 */ /* 0x000fe20007ffe0ff */
[----:B------:R-:W-:Y:S01]  /*8060*/  @P1 IMAD.IADD R2, R155, 0x1, R110 ;  /* 0x000000019b021824 */ /* 0x000fe200078e026e */
[----:B------:R-:W-:Y:S06]  /*8070*/  @P0 BRA `(.L_x_127) ;  /* 0x00000000000c0947 */ /* 0x000fec0003800000 */
[----:B------:R-:W-:Y:S04]  /*8080*/  SHF.L.U32 R0, R150, 0x1f, RZ ;  /* 0x0000001f96007819 */ /* 0x000fe800000006ff */
[----:B------:R-:W2:Y:S02]  /*8090*/  SYNCS.PHASECHK.TRANS64.TRYWAIT P0, [R111+URZ+0x180], R0 ;  /* 0x000180006f0075a7 */ /* 0x000ea400080011ff */
[----:B--2---:R-:W-:Y:S05]  /*80a0*/  @!P0 BRA `(.L_x_128) ;  /* 0x0000002400dc8947 */ /* 0x004fea0003800000 */
.L_x_127:
[----:B------:R-:W-:Y:S05]  /*80b0*/  BSYNC B0 ;  /* 0x0000000000007941 */ /* 0x000fea0003800000 */
.L_x_126:
[----:B------:R-:W-:Y:S01]  /*80c0*/  ISETP.NE.AND P0, PT, R108, RZ, PT ;  /* 0x000000ff6c00720c */ /* 0x000fe20003f05270 */
[----:B--2---:R-:W-:Y:S02]  /*80d0*/  VIADD R111, R111, 0x190 ;  /* 0x000001906f6f7836 */ /* 0x004fe40000000000 */
[----:B------:R-:W-:Y:S02]  /*80e0*/  IMAD.U32 R0, RZ, RZ, UR45 ;  /* 0x0000002dff007e24 */ /* 0x000fe4000f8e00ff */
[----:B------:R-:W-:Y:S03]  /*80f0*/  VIADD R151, R151, 0x1 ;  /* 0x0000000197977836 */ /* 0x000fe60000000000 */
[----:B------:R-:W-:Y:S05]  /*8100*/  PRMT R0, R0, 0x654, R111 ;  /* 0x0000065400007816 */ /* 0x000fea000000006f */
[----:B------:R2:W3:Y:S04]  /*8110*/  @P0 LDS.128 R92, [R110+0x400] ;  /* 0x000400006e5c0984 */ /* 0x0004e80000000c00 */
[----:B------:R2:W4:Y:S04]  /*8120*/  @P0 LDS.128 R80, [R3+0x400] ;  /* 0x0004000003500984 */ /* 0x0005280000000c00 */
        /* <DEDUP_REMOVED lines=13> */
.L_x_125:
[----:B------:R-:W-:Y:S05]  /*8200*/  BSYNC B1 ;  /* 0x0000000000017941 */ /* 0x000fea0003800000 */
.L_x_124:
[----:B--2---:R-:W-:Y:S05]  /*8210*/  VIADD R3, R71, 0x40 ;  /* 0x0000004047037836 */ /* 0x004fea0000000000 */
[----:B------:R-:W-:Y:S04]  /*8220*/  SHF.R.U32.HI R3, RZ, 0x15, R3 ;  /* 0x00000015ff037819 */ /* 0x000fe80000011603 */
[----:B------:R-:W-:Y:S11]  /*8230*/  LOP3.LUT P0, RZ, R3, 0x3, R146, 0x48, !PT ;  /* 0x0000000303ff7812 */ /* 0x000ff60007804892 */
[----:B------:R-:W-:Y:S02]  /*8240*/  @!UPT UIADD3 URZ, UPT, UPT, URZ, URZ, URZ ;  /* 0x000000fffffff290 */ /* 0x000fe4000fffe0ff */
[----:B------:R-:W-:Y:S05]  /*8250*/  @!P0 BRA `(.L_x_129) ;  /* 0x0000000000408947 */ /* 0x000fea0003800000 */
[----:B------:R-:W2:Y:S01]  /*8260*/  LDCU.64 UR8, c[0x4][0x70] ;  /* 0x01000e00ff0877ac */ /* 0x000ea20008000a00 */
[----:B------:R-:W-:Y:S01]  /*8270*/  MOV R3, 0x0 ;  /* 0x0000000000037802 */ /* 0x000fe20000000f00 */
[----:B------:R-:W-:Y:S02]  /*8280*/  HFMA2 R12, -RZ, RZ, 0, 5.9604644775390625e-08 ;  /* 0x00000001ff0c7431 */ /* 0x000fe400000001ff */
[----:B------:R-:W-:Y:S02]  /*8290*/  IMAD.MOV.U32 R8, RZ, RZ, 0x192 ;  /* 0x00000192ff087424 */ /* 0x000fe400078e00ff */
[----:B------:R-:W-:Y:S01]  /*82a0*/  IMAD.MOV.U32 R13, RZ, RZ, RZ ;  /* 0x000000ffff0d7224 */ /* 0x000fe200078e00ff */
[----:B------:R-:W5:Y:S01]  /*82b0*/  LDCU.64 UR6, c[0x4][0x78] ;  /* 0x01000f00ff0677ac */ /* 0x000f620008000a00 */
[----:B------:R-:W1:Y:S01]  /*82c0*/  LDC.64 R2, c[0x4][R3] ;  /* 0x0100000003027b82 */ /* 0x000e620000000a00 */
[----:B------:R-:W3:Y:S01]  /*82d0*/  LDCU.64 UR4, c[0x4][0x10] ;  /* 0x01000200ff0477ac */ /* 0x000ee20008000a00 */
[----:B--2---:R-:W-:Y:S01]  /*82e0*/  MOV R5, UR9 ;  /* 0x0000000900057c02 */ /* 0x004fe20008000f00 */
[----:B------:R-:W-:Y:S01]  /*82f0*/  IMAD.U32 R4, RZ, RZ, UR8 ;  /* 0x00000008ff047e24 */ /* 0x000fe2000f8e00ff */
[----:B-----5:R-:W-:Y:S01]  /*8300*/  MOV R7, UR7 ;  /* 0x0000000700077c02 */ /* 0x020fe20008000f00 */
[----:B------:R-:W-:Y:S01]  /*8310*/  IMAD.U32 R6, RZ, RZ, UR6 ;  /* 0x00000006ff067e24 */ /* 0x000fe2000f8e00ff */
[----:B---3--:R-:W-:Y:S01]  /*8320*/  MOV R11, UR5 ;  /* 0x00000005000b7c02 */ /* 0x008fe20008000f00 */
[----:B------:R-:W-:Y:S02]  /*8330*/  IMAD.U32 R10, RZ, RZ, UR4 ;  /* 0x00000004ff0a7e24 */ /* 0x000fe4000f8e00ff */
[----:B------:R-:W-:Y:S07]  /*8340*/  LEPC R20, `(.L_x_129) ;  /* 0x000000001014794e */ /* 0x000fee0000000000 */
[----:B-1--4-:R-:W-:Y:S05]  /*8350*/  CALL.ABS.NOINC R2 ;  /* 0x0000000002007343 */ /* 0x012fea0003c00000 */
.L_x_129:
[----:B------:R-:W-:Y:S01]  /*8360*/  ISETP.NE.AND P0, PT, R158, RZ, PT ;  /* 0x000000ff9e00720c */ /* 0x000fe20003f05270 */
[----:B------:R-:W-:Y:S05]  /*8370*/  WARPSYNC.ALL ;  /* 0x0000000000007948 */ /* 0x000fea0003800000 */
[----:B---3--:R-:W-:Y:S01]  /*8380*/  IMAD.U32 R131, R94, 0x10000, RZ ;  /* 0x000100005e837824 */ /* 0x008fe200078e00ff */
[----:B------:R-:W-:Y:S01]  /*8390*/  R2UR UR4, R71 ;  /* 0x00000000470472ca */ /* 0x000fe200000e0000 */
[----:B----4-:R-:W-:Y:S01]  /*83a0*/  IMAD.U32 R125, R80, 0x10000, RZ ;  /* 0x00010000507d7824 */ /* 0x010fe200078e00ff */
[C---:B------:R-:W-:Y:S01]  /*83b0*/  SHF.L.U32 R135, R92.reuse, 0x10, RZ ;  /* 0x000000105c877819 */ /* 0x040fe200000006ff */
[----:B-1----:R-:W-:Y:S01]  /*83c0*/  IMAD.U32 R110, R85, 0x10000, RZ ;  /* 0x00010000556e7824 */ /* 0x002fe200078e00ff */
[----:B------:R-:W-:Y:S01]  /*83d0*/  PRMT R3, R92, 0x8880, RZ ;  /* 0x000088805c037816 */ /* 0x000fe200000000ff */
[----:B------:R-:W-:Y:S01]  /*83e0*/  IMAD.SHL.U32 R118, R82, 0x100, RZ ;  /* 0x0000010052767824 */ /* 0x000fe200078e00ff */
[----:B------:R-:W-:Y:S01]  /*83f0*/  SHF.L.U32 R73, R92, 0x8, RZ ;  /* 0x000000085c497819 */ /* 0x000fe200000006ff */
[----:B------:R-:W-:Y:S01]  /*8400*/  IMAD.SHL.U32 R103, R87, 0x100, RZ ;  /* 0x0000010057677824 */ /* 0x000fe200078e00ff */
[----:B------:R-:W-:Y:S01]  /*8410*/  SHF.R.S32.HI R0, RZ, 0x18, R135 ;  /* 0x00000018ff007819 */ /* 0x000fe20000011487 */
[----:B------:R-:W-:Y:S01]  /*8420*/  BSSY.RECONVERGENT B0, `(.L_x_130) ;  /* 0x0000124000007945 */ /* 0x000fe20003800200 */
[----:B------:R-:W-:Y:S02]  /*8430*/  SHF.R.S32.HI R73, RZ, 0x18, R73 ;  /* 0x00000018ff497819 */ /* 0x000fe40000011449 */
[----:B------:R-:W-:Y:S01]  /*8440*/  R2UR UR5, R78 ;  /* 0x000000004e0572ca */ /* 0x000fe200000e0000 */
[----:B------:R-:W1:Y:S01]  /*8450*/  LDTM.x64 R4, tmem[UR4+0x40] ;  /* 0x00004004000479ee */ /* 0x000e620008340000 */
[----:B------:R-:W-:Y:S01]  /*8460*/  NOP ;  /* 0x0000000000007918 */ /* 0x000fe20000000000 */
[----:B------:R-:W-:Y:S02]  /*8470*/  SHF.R.S32.HI R74, RZ, 0x18, R92 ;  /* 0x00000018ff4a7819 */ /* 0x000fe4000001145c */
[C---:B------:R-:W-:Y:S02]  /*8480*/  SHF.L.U32 R2, R93.reuse, 0x10, RZ ;  /* 0x000000105d027819 */ /* 0x040fe400000006ff */
[----:B------:R-:W-:Y:S02]  /*8490*/  PRMT R134, R93, 0x8880, RZ ;  /* 0x000088805d867816 */ /* 0x000fe400000000ff */
[----:B------:R-:W-:Y:S02]  /*84a0*/  PRMT R132, R94, 0x8880, RZ ;  /* 0x000088805e847816 */ /* 0x000fe400000000ff */
[----:B------:R-:W-:Y:S02]  /*84b0*/  SHF.R.S32.HI R75, RZ, 0x18, R93 ;  /* 0x00000018ff4b7819 */ /* 0x000fe4000001145d */
[----:B------:R-:W-:Y:S01]  /*84c0*/  UIADD3 UR4, UPT, UPT, UR5, 0x1f0, URZ ;  /* 0x000001f005047890 */ /* 0x000fe2000fffe0ff */
[C---:B------:R-:W-:Y:S02]  /*84d0*/  PRMT R129, R95.reuse, 0x8880, RZ ;  /* 0x000088805f817816 */ /* 0x040fe400000000ff */
[----:B------:R-:W-:Y:S01]  /*84e0*/  SHF.R.S32.HI R76, RZ, 0x18, R94 ;  /* 0x00000018ff4c7819 */ /* 0x000fe2000001145e */
[----:B------:R-:W-:Y:S01]  /*84f0*/  UPRMT UR4, UR45, 0x654, UR4 ;  /* 0x000006542d047896 */ /* 0x000fe20008000004 */
[----:B------:R-:W-:Y:S02]  /*8500*/  SHF.L.U32 R128, R95, 0x10, RZ ;  /* 0x000000105f807819 */ /* 0x000fe400000006ff */
[----:B------:R-:W-:Y:S02]  /*8510*/  PRMT R126, R80, 0x8880, RZ ;  /* 0x00008880507e7816 */ /* 0x000fe400000000ff */
[----:B------:R-:W-:Y:S02]  /*8520*/  SHF.R.S32.HI R77, RZ, 0x18, R95 ;  /* 0x00000018ff4d7819 */ /* 0x000fe4000001145f */
[C---:B------:R-:W-:Y:S01]  /*8530*/  PRMT R123, R81.reuse, 0x8880, RZ ;  /* 0x00008880517b7816 */ /* 0x040fe200000000ff */
[C---:B-1----:R-:W-:Y:S01]  /*8540*/  IMAD R4, R70.reuse, R4, RZ ;  /* 0x0000000446047224 */ /* 0x042fe200078e02ff */
[----:B------:R-:W-:Y:S01]  /*8550*/  SYNCS.ARRIVE.TRANS64.RED.A1T0 RZ, [UR4], RZ ;  /* 0x000000ffffff79a7 */ /* 0x000fe20008100404 */
[C---:B------:R-:W-:Y:S01]  /*8560*/  IMAD R5, R70.reuse, R5, RZ ;  /* 0x0000000546057224 */ /* 0x040fe200078e02ff */
[----:B------:R-:W-:Y:S01]  /*8570*/  SHF.R.S32.HI R78, RZ, 0x18, R80 ;  /* 0x00000018ff4e7819 */ /* 0x000fe20000011450 */
[----:B------:R-:W-:Y:S01]  /*8580*/  IMAD R6, R70, R6, RZ ;  /* 0x0000000646067224 */ /* 0x000fe200078e02ff */
[----:B------:R-:W-:Y:S01]  /*8590*/  SHF.L.U32 R122, R81, 0x10, RZ ;  /* 0x00000010517a7819 */ /* 0x000fe200000006ff */
[-C--:B------:R-:W-:Y:S01]  /*85a0*/  IMAD R4, R3, R72.reuse, R4 ;  /* 0x0000004803047224 */ /* 0x080fe200078e0204 */
[----:B------:R-:W-:Y:S01]  /*85b0*/  PRMT R120, R82, 0x8880, RZ ;  /* 0x0000888052787816 */ /* 0x000fe200000000ff */
[----:B------:R-:W-:Y:S01]  /*85c0*/  IMAD R7, R70, R7, RZ ;  /* 0x0000000746077224 */ /* 0x000fe200078e02ff */
[----:B------:R-:W-:Y:S01]  /*85d0*/  SHF.R.S32.HI R79, RZ, 0x18, R81 ;  /* 0x00000018ff4f7819 */ /* 0x000fe20000011451 */
[-C--:B------:R-:W-:Y:S01]  /*85e0*/  IMAD R5, R0, R72.reuse, R5 ;  /* 0x0000004800057224 */ /* 0x080fe200078e0205 */
[----:B------:R-:W-:Y:S01]  /*85f0*/  SHF.L.U32 R119, R82, 0x10, RZ ;  /* 0x0000001052777819 */ /* 0x000fe200000006ff */
[----:B------:R-:W-:Y:S01]  /*8600*/  IMAD R6, R73, R72, R6 ;  /* 0x0000004849067224 */ /* 0x000fe200078e0206 */
[----:B------:R-:W-:Y:S01]  /*8610*/  MOV R73, R134 ;  /* 0x0000008600497202 */ /* 0x000fe20000000f00 */
[----:B------:R-:W-:Y:S01]  /*8620*/  IMAD R7, R74, R72, R7 ;  /* 0x000000484a077224 */ /* 0x000fe200078e0207 */
[----:B------:R-:W-:Y:S01]  /*8630*/  SHF.R.S32.HI R74, RZ, 0x18, R2 ;  /* 0x00000018ff4a7819 */ /* 0x000fe20000011402 */
[C---:B------:R-:W-:Y:S01]  /*8640*/  IMAD R2, R70.reuse, R17, RZ ;  /* 0x0000001146027224 */ /* 0x040fe200078e02ff */
[----:B------:R-:W-:Y:S01]  /*8650*/  PRMT R117, R83, 0x8880, RZ ;  /* 0x0000888053757816 */ /* 0x000fe200000000ff */
[C---:B------:R-:W-:Y:S01]  /*8660*/  IMAD R17, R70.reuse, R21, RZ ;  /* 0x0000001546117224 */ /* 0x040fe200078e02ff */
[----:B------:R-:W-:Y:S01]  /*8670*/  I2IP.S8.S32.SAT R140, R7, R6, RZ ;  /* 0x00000006078c7239 */ /* 0x000fe200000014ff */
[C---:B------:R-:W-:Y:S01]  /*8680*/  IMAD R21, R70.reuse, R25, RZ ;  /* 0x0000001946157224 */ /* 0x040fe200078e02ff */
[----:B------:R-:W-:Y:S01]  /*8690*/  SHF.R.S32.HI R6, RZ, 0x18, R131 ;  /* 0x00000018ff067819 */ /* 0x000fe20000011483 */
[C---:B------:R-:W-:Y:S01]  /*86a0*/  IMAD R25, R70.reuse, R29, RZ ;  /* 0x0000001d46197224 */ /* 0x040fe200078e02ff */
[----:B------:R-:W-:Y:S01]  /*86b0*/  I2IP.S8.S32.SAT R140, R5, R4, R140 ;  /* 0x00000004058c7239 */ /* 0x000fe2000000148c */
[C---:B------:R-:W-:Y:S01]  /*86c0*/  IMAD R29, R70.reuse, R33, RZ ;  /* 0x00000021461d7224 */ /* 0x040fe200078e02ff */
[----:B------:R-:W-:Y:S01]  /*86d0*/  SHF.R.S32.HI R5, RZ, 0x18, R128 ;  /* 0x00000018ff057819 */ /* 0x000fe20000011480 */
[C---:B------:R-:W-:Y:S01]  /*86e0*/  IMAD R8, R70.reuse, R8, RZ ;  /* 0x0000000846087224 */ /* 0x040fe200078e02ff */
[----:B------:R-:W-:Y:S01]  /*86f0*/  SHF.L.U32 R116, R83, 0x10, RZ ;  /* 0x0000001053747819 */ /* 0x000fe200000006ff */
[----:B------:R-:W-:Y:S01]  /*8700*/  IMAD R33, R70, R37, RZ ;  /* 0x0000002546217224 */ /* 0x000fe200078e02ff */
[----:B------:R-:W-:Y:S01]  /*8710*/  PRMT R114, R84, 0x8880, RZ ;  /* 0x0000888054727816 */ /* 0x000fe200000000ff */
[----:B------:R-:W-:Y:S01]  /*8720*/  IMAD R37, R70, R41, RZ ;  /* 0x0000002946257224 */ /* 0x000fe200078e02ff */
[----:B------:R-:W-:Y:S01]  /*8730*/  SHF.L.U32 R113, R84, 0x10, RZ ;  /* 0x0000001054717819 */ /* 0x000fe200000006ff */
[C---:B------:R-:W-:Y:S01]  /*8740*/  IMAD R9, R70.reuse, R9, RZ ;  /* 0x0000000946097224 */ /* 0x040fe200078e02ff */
[C---:B------:R-:W-:Y:S01]  /*8750*/  PRMT R111, R85.reuse, 0x8880, RZ ;  /* 0x00008880556f7816 */ /* 0x040fe200000000ff */
[C---:B------:R-:W-:Y:S01]  /*8760*/  IMAD R41, R70.reuse, R45, RZ ;  /* 0x0000002d46297224 */ /* 0x040fe200078e02ff */
[----:B------:R-:W-:Y:S01]  /*8770*/  SHF.L.U32 R109, R85, 0x8, RZ ;  /* 0x00000008556d7819 */ /* 0x000fe200000006ff */
[----:B------:R-:W-:Y:S01]  /*8780*/  IMAD R45, R70, R49, RZ ;  /* 0x00000031462d7224 */ /* 0x000fe200078e02ff */
[----:B------:R-:W-:Y:S01]  /*8790*/  PRMT R108, R86, 0x8880, RZ ;  /* 0x00008880566c7816 */ /* 0x000fe200000000ff */
[----:B------:R-:W-:Y:S01]  /*87a0*/  IMAD R10, R70, R10, RZ ;  /* 0x0000000a460a7224 */ /* 0x000fe200078e02ff */
[----:B------:R-:W-:Y:S01]  /*87b0*/  SHF.L.U32 R107, R86, 0x10, RZ ;  /* 0x00000010566b7819 */ /* 0x000fe200000006ff */
[C---:B------:R-:W-:Y:S01]  /*87c0*/  IMAD R49, R70.reuse, R53, RZ ;  /* 0x0000003546317224 */ /* 0x040fe200078e02ff */
[----:B------:R-:W-:Y:S01]  /*87d0*/  PRMT R105, R87, 0x8880, RZ ;  /* 0x0000888057697816 */ /* 0x000fe200000000ff */
[-C--:B------:R-:W-:Y:S01]  /*87e0*/  IMAD R8, R73, R72.reuse, R8 ;  /* 0x0000004849087224 */ /* 0x080fe200078e0208 */
[----:B------:R-:W-:Y:S01]  /*87f0*/  SHF.L.U32 R104, R87, 0x10, RZ ;  /* 0x0000001057687819 */ /* 0x000fe200000006ff */
[----:B------:R-:W-:Y:S01]  /*8800*/  IMAD R53, R70, R57, RZ ;  /* 0x0000003946357224 */ /* 0x000fe200078e02ff */
[----:B------:R-:W-:Y:S01]  /*8810*/  PRMT R102, R88, 0x8880, RZ ;  /* 0x0000888058667816 */ /* 0x000fe200000000ff */
[----:B------:R-:W-:Y:S01]  /*8820*/  IMAD R11, R70, R11, RZ ;  /* 0x0000000b460b7224 */ /* 0x000fe200078e02ff */
[----:B------:R-:W-:Y:S01]  /*8830*/  SHF.L.U32 R101, R88, 0x10, RZ ;  /* 0x0000001058657819 */ /* 0x000fe200000006ff */
[----:B------:R-:W-:Y:S01]  /*8840*/  IMAD R57, R70, R61, RZ ;  /* 0x0000003d46397224 */ /* 0x000fe200078e02ff */
[C---:B------:R-:W-:Y:S01]  /*8850*/  PRMT R99, R89.reuse, 0x8880, RZ ;  /* 0x0000888059637816 */ /* 0x040fe200000000ff */
[----:B------:R-:W-:Y:S01]  /*8860*/  IMAD R9, R74, R72, R9 ;  /* 0x000000484a097224 */ /* 0x000fe200078e0209 */
[----:B------:R-:W-:Y:S01]  /*8870*/  SHF.L.U32 R98, R89, 0x10, RZ ;  /* 0x0000001059627819 */ /* 0x000fe200000006ff */
[----:B------:R-:W-:Y:S01]  /*8880*/  IMAD R61, R70, R65, RZ ;  /* 0x00000041463d7224 */ /* 0x000fe200078e02ff */
[----:B------:R-:W-:Y:S01]  /*8890*/  PRMT R96, R90, 0x8880, RZ ;  /* 0x000088805a607816 */ /* 0x000fe200000000ff */
[C---:B------:R-:W-:Y:S01]  /*88a0*/  IMAD R12, R70.reuse, R12, RZ ;  /* 0x0000000c460c7224 */ /* 0x040fe200078e02ff */
[----:B------:R-:W-:Y:S01]  /*88b0*/  SHF.L.U32 R92, R91, 0x10, RZ ;  /* 0x000000105b5c7819 */ /* 0x000fe200000006ff */
[----:B------:R-:W-:Y:S01]  /*88c0*/  IMAD.MOV.U32 R65, RZ, RZ, R132 ;  /* 0x000000ffff417224 */ /* 0x000fe200078e0084 */
[----:B------:R-:W-:Y:S01]  /*88d0*/  SHF.L.U32 R133, R93, 0x8, RZ ;  /* 0x000000085d857819 */ /* 0x000fe200000006ff */
[C---:B------:R-:W-:Y:S01]  /*88e0*/  IMAD R13, R70.reuse, R13, RZ ;  /* 0x0000000d460d7224 */ /* 0x040fe200078e02ff */
[----:B------:R-:W-:Y:S01]  /*88f0*/  PRMT R93, R91, 0x8880, RZ ;  /* 0x000088805b5d7816 */ /* 0x000fe200000000ff */
[C---:B------:R-:W-:Y:S01]  /*8900*/  IMAD R14, R70.reuse, R14, RZ ;  /* 0x0000000e460e7224 */ /* 0x040fe200078e02ff */
[----:B------:R-:W-:Y:S01]  /*8910*/  SHF.R.S32.HI R7, RZ, 0x18, R133 ;  /* 0x00000018ff077819 */ /* 0x000fe20000011485 */
[----:B------:R-:W-:Y:S01]  /*8920*/  IMAD R15, R70, R15, RZ ;  /* 0x0000000f460f7224 */ /* 0x000fe200078e02ff */
[----:B------:R-:W-:Y:S01]  /*8930*/  SHF.L.U32 R130, R94, 0x8, RZ ;  /* 0x000000085e827819 */ /* 0x000fe200000006ff */
[----:B------:R-:W-:Y:S01]  /*8940*/  IMAD R0, R70, R16, RZ ;  /* 0x0000001046007224 */ /* 0x000fe200078e02ff */
[----:B------:R-:W-:Y:S01]  /*8950*/  SHF.L.U32 R127, R95, 0x8, RZ ;  /* 0x000000085f7f7819 */ /* 0x000fe200000006ff */
[-C--:B------:R-:W-:Y:S01]  /*8960*/  IMAD R10, R7, R72.reuse, R10 ;  /* 0x00000048070a7224 */ /* 0x080fe200078e020a */
[----:B------:R-:W-:Y:S01]  /*8970*/  MOV R7, R129 ;  /* 0x0000008100077202 */ /* 0x000fe20000000f00 */
[-C--:B------:R-:W-:Y:S01]  /*8980*/  IMAD R11, R75, R72.reuse, R11 ;  /* 0x000000484b0b7224 */ /* 0x080fe200078e020b */
[----:B------:R-:W-:Y:S01]  /*8990*/  SHF.R.S32.HI R73, RZ, 0x18, R130 ;  /* 0x00000018ff497819 */ /* 0x000fe20000011482 */
[-C--:B------:R-:W-:Y:S01]  /*89a0*/  IMAD R12, R65, R72.reuse, R12 ;  /* 0x00000048410c7224 */ /* 0x080fe200078e020c */
[----:B------:R-:W-:Y:S01]  /*89b0*/  SHF.R.S32.HI R4, RZ, 0x18, R127 ;  /* 0x00000018ff047819 */ /* 0x000fe2000001147f */
[----:B------:R-:W-:Y:S01]  /*89c0*/  IMAD R13, R6, R72, R13 ;  /* 0x00000048060d7224 */ /* 0x000fe200078e020d */
[----:B------:R-:W-:Y:S01]  /*89d0*/  I2IP.S8.S32.SAT R10, R11, R10, RZ ;  /* 0x0000000a0b0a7239 */ /* 0x000fe200000014ff */
[-C--:B------:R-:W-:Y:S01]  /*89e0*/  IMAD R14, R73, R72.reuse, R14 ;  /* 0x00000048490e7224 */ /* 0x080fe200078e020e */
[----:B------:R-:W-:Y:S01]  /*89f0*/  SHF.R.S32.HI R6, RZ, 0x18, R125 ;  /* 0x00000018ff067819 */ /* 0x000fe2000001147d */
[----:B------:R-:W-:Y:S01]  /*8a00*/  IMAD R15, R76, R72, R15 ;  /* 0x000000484c0f7224 */ /* 0x000fe200078e020f */
[----:B------:R-:W-:Y:S01]  /*8a10*/  I2IP.S8.S32.SAT R141, R9, R8, R10 ;  /* 0x00000008098d7239 */ /* 0x000fe2000000140a */
[----:B------:R-:W-:Y:S01]  /*8a20*/  IMAD R3, R70, R18, RZ ;  /* 0x0000001246037224 */ /* 0x000fe200078e02ff */
[----:B------:R-:W-:Y:S01]  /*8a30*/  SHF.L.U32 R124, R80, 0x8, RZ ;  /* 0x00000008507c7819 */ /* 0x000fe200000006ff */
[----:B------:R-:W-:Y:S01]  /*8a40*/  IMAD R0, R7, R72, R0 ;  /* 0x0000004807007224 */ /* 0x000fe200078e0200 */
[----:B------:R-:W-:Y:S01]  /*8a50*/  I2IP.S8.S32.SAT R14, R15, R14, RZ ;  /* 0x0000000e0f0e7239 */ /* 0x000fe200000014ff */
[----:B------:R-:W-:Y:S01]  /*8a60*/  IMAD R19, R70, R19, RZ ;  /* 0x0000001346137224 */ /* 0x000fe200078e02ff */
[----:B------:R-:W-:Y:S01]  /*8a70*/  SHF.R.S32.HI R7, RZ, 0x18, R124 ;  /* 0x00000018ff077819 */ /* 0x000fe2000001147c */
[----:B------:R-:W-:Y:S01]  /*8a80*/  IMAD R2, R5, R72, R2 ;  /* 0x0000004805027224 */ /* 0x000fe200078e0202 */
[----:B------:R-:W-:Y:S01]  /*8a90*/  I2IP.S8.S32.SAT R142, R13, R12, R14 ;  /* 0x0000000c0d8e7239 */ /* 0x000fe2000000140e */
[----:B------:R-:W-:Y:S01]  /*8aa0*/  IMAD R3, R4, R72, R3 ;  /* 0x0000004804037224 */ /* 0x000fe200078e0203 */
[----:B------:R-:W-:Y:S01]  /*8ab0*/  MOV R5, R126 ;  /* 0x0000007e00057202 */ /* 0x000fe20000000f00 */
[C---:B------:R-:W-:Y:S01]  /*8ac0*/  IMAD R16, R70.reuse, R20, RZ ;  /* 0x0000001446107224 */ /* 0x040fe200078e02ff */
[----:B------:R-:W-:Y:S01]  /*8ad0*/  SHF.R.S32.HI R4, RZ, 0x18, R122 ;  /* 0x00000018ff047819 */ /* 0x000fe2000001147a */
[----:B------:R-:W-:Y:S01]  /*8ae0*/  IMAD R19, R77, R72, R19 ;  /* 0x000000484d137224 */ /* 0x000fe200078e0213 */
[----:B------:R-:W-:Y:S01]  /*8af0*/  SHF.R.S32.HI R80, RZ, 0x18, R82 ;  /* 0x00000018ff507819 */ /* 0x000fe20000011452 */
[C---:B------:R-:W-:Y:S01]  /*8b00*/  IMAD R18, R70.reuse, R22, RZ ;  /* 0x0000001646127224 */ /* 0x040fe200078e02ff */
[----:B------:R-:W-:Y:S01]  /*8b10*/  SHF.R.S32.HI R82, RZ, 0x18, R84 ;  /* 0x00000018ff527819 */ /* 0x000fe20000011454 */
[-C--:B------:R-:W-:Y:S01]  /*8b20*/  IMAD R16, R5, R72.reuse, R16 ;  /* 0x0000004805107224 */ /* 0x080fe200078e0210 */
[----:B------:R-:W-:Y:S01]  /*8b30*/  I2IP.S8.S32.SAT R19, R19, R3, RZ ;  /* 0x0000000313137239 */ /* 0x000fe200000014ff */
[----:B------:R-:W-:Y:S01]  /*8b40*/  IMAD R23, R70, R23, RZ ;  /* 0x0000001746177224 */ /* 0x000fe200078e02ff */
[----:B------:R-:W-:Y:S01]  /*8b50*/  MOV R3, R123 ;  /* 0x0000007b00037202 */ /* 0x000fe20000000f00 */
[----:B------:R-:W-:Y:S01]  /*8b60*/  IMAD R17, R6, R72, R17 ;  /* 0x0000004806117224 */ /* 0x000fe200078e0211 */
[----:B------:R-:W-:Y:S01]  /*8b70*/  I2IP.S8.S32.SAT R143, R2, R0, R19 ;  /* 0x00000000028f7239 */ /* 0x000fe20000001413 */
[----:B------:R-:W-:Y:S01]  /*8b80*/  IMAD R20, R70, R24, RZ ;  /* 0x0000001846147224 */ /* 0x000fe200078e02ff */
[----:B------:R-:W-:Y:S01]  /*8b90*/  MOV R5, R120 ;  /* 0x0000007800057202 */ /* 0x000fe20000000f00 */
[-C--:B------:R-:W-:Y:S01]  /*8ba0*/  IMAD R18, R7, R72.reuse, R18 ;  /* 0x0000004807127224 */ /* 0x080fe200078e0212 */
[----:B------:R-:W-:Y:S01]  /*8bb0*/  SHF.L.U32 R121, R81, 0x8, RZ ;  /* 0x0000000851797819 */ /* 0x000fe200000006ff */
[-C--:B------:R-:W-:Y:S01]  /*8bc0*/  IMAD R23, R78, R72.reuse, R23 ;  /* 0x000000484e177224 */ /* 0x080fe200078e0217 */
[----:B------:R1:W-:Y:S01]  /*8bd0*/  STS.128 [R144+UR44+0x6400], R140 ;  /* 0x0064008c90007988 */ /* 0x0003e20008000c2c */
[----:B------:R-:W-:Y:S01]  /*8be0*/  IMAD R20, R3, R72, R20 ;  /* 0x0000004803147224 */ /* 0x000fe200078e0214 */
[----:B------:R-:W-:Y:S01]  /*8bf0*/  SHF.R.S32.HI R3, RZ, 0x18, R121 ;  /* 0x00000018ff037819 */ /* 0x000fe20000011479 */
[C---:B------:R-:W-:Y:S01]  /*8c00*/  IMAD R22, R70.reuse, R26, RZ ;  /* 0x0000001a46167224 */ /* 0x040fe200078e02ff */
[----:B------:R-:W-:Y:S01]  /*8c10*/  I2IP.S8.S32.SAT R18, R23, R18, RZ ;  /* 0x0000001217127239 */ /* 0x000fe200000014ff */
[----:B------:R-:W-:Y:S01]  /*8c20*/  IMAD R27, R70, R27, RZ ;  /* 0x0000001b461b7224 */ /* 0x000fe200078e02ff */
[----:B------:R-:W-:Y:S01]  /*8c30*/  SHF.R.S32.HI R0, RZ, 0x18, R119 ;  /* 0x00000018ff007819 */ /* 0x000fe20000011477 */
[----:B------:R-:W-:Y:S01]  /*8c40*/  IMAD R21, R4, R72, R21 ;  /* 0x0000004804157224 */ /* 0x000fe200078e0215 */
[----:B------:R-:W-:Y:S01]  /*8c50*/  I2IP.S8.S32.SAT R16, R17, R16, R18 ;  /* 0x0000001011107239 */ /* 0x000fe20000001412 */
[C---:B------:R-:W-:Y:S01]  /*8c60*/  IMAD R24, R70.reuse, R28, RZ ;  /* 0x0000001c46187224 */ /* 0x040fe200078e02ff */
[----:B------:R-:W-:Y:S01]  /*8c70*/  SHF.R.S32.HI R7, RZ, 0x18, R118 ;  /* 0x00000018ff077819 */ /* 0x000fe20000011476 */
[-C--:B------:R-:W-:Y:S01]  /*8c80*/  IMAD R22, R3, R72.reuse, R22 ;  /* 0x0000004803167224 */ /* 0x080fe200078e0216 */
[----:B------:R-:W-:Y:S01]  /*8c90*/  SHF.R.S32.HI R81, RZ, 0x18, R83 ;  /* 0x00000018ff517819 */ /* 0x000fe20000011453 */
[----:B------:R-:W-:Y:S01]  /*8ca0*/  IMAD R27, R79, R72, R27 ;  /* 0x000000484f1b7224 */ /* 0x000fe200078e021b */
[----:B------:R-:W-:Y:S01]  /*8cb0*/  SHF.L.U32 R115, R83, 0x8, RZ ;  /* 0x0000000853737819 */ /* 0x000fe200000006ff */
[C---:B------:R-:W-:Y:S01]  /*8cc0*/  IMAD R26, R70.reuse, R30, RZ ;  /* 0x0000001e461a7224 */ /* 0x040fe200078e02ff */
[----:B------:R-:W-:Y:S01]  /*8cd0*/  SHF.R.S32.HI R83, RZ, 0x18, R85 ;  /* 0x00000018ff537819 */ /* 0x000fe20000011455 */
[----:B------:R-:W-:Y:S01]  /*8ce0*/  IMAD R24, R5, R72, R24 ;  /* 0x0000004805187224 */ /* 0x000fe200078e0218 */
[----:B------:R-:W-:Y:S01]  /*8cf0*/  I2IP.S8.S32.SAT R17, R27, R22, RZ ;  /* 0x000000161b117239 */ /* 0x000fe200000014ff */
[----:B------:R-:W-:Y:S01]  /*8d00*/  IMAD R31, R70, R31, RZ ;  /* 0x0000001f461f7224 */ /* 0x000fe200078e02ff */
[----:B------:R-:W-:Y:S01]  /*8d10*/  SHF.R.S32.HI R85, RZ, 0x18, R87 ;  /* 0x00000018ff557819 */ /* 0x000fe20000011457 */
[----:B------:R-:W-:Y:S01]  /*8d20*/  IMAD R25, R0, R72, R25 ;  /* 0x0000004800197224 */ /* 0x000fe200078e0219 */
[----:B------:R-:W-:Y:S01]  /*8d30*/  I2IP.S8.S32.SAT R17, R21, R20, R17 ;  /* 0x0000001415117239 */ /* 0x000fe20000001411 */
[----:B------:R-:W-:Y:S01]  /*8d40*/  IMAD R28, R70, R32, RZ ;  /* 0x00000020461c7224 */ /* 0x000fe200078e02ff */
[----:B------:R-:W-:Y:S01]  /*8d50*/  SHF.R.S32.HI R0, RZ, 0x18, R116 ;  /* 0x00000018ff007819 */ /* 0x000fe20000011474 */
[-C--:B------:R-:W-:Y:S01]  /*8d60*/  IMAD R26, R7, R72.reuse, R26 ;  /* 0x00000048071a7224 */ /* 0x080fe200078e021a */
[----:B------:R-:W-:Y:S01]  /*8d70*/  SHF.R.S32.HI R5, RZ, 0x18, R115 ;  /* 0x00000018ff057819 */ /* 0x000fe20000011473 */
[----:B------:R-:W-:Y:S01]  /*8d80*/  IMAD.MOV.U32 R3, RZ, RZ, R117 ;  /* 0x000000ffff037224 */ /* 0x000fe200078e0075 */
[----:B------:R-:W-:Y:S01]  /*8d90*/  SHF.R.S32.HI R7, RZ, 0x18, R109 ;  /* 0x00000018ff077819 */ /* 0x000fe2000001146d */
[----:B------:R-:W-:Y:S01]  /*8da0*/  IMAD R31, R80, R72, R31 ;  /* 0x00000048501f7224 */ /* 0x000fe200078e021f */
[----:B------:R-:W-:Y:S01]  /*8db0*/  SHF.R.S32.HI R87, RZ, 0x18, R89 ;  /* 0x00000018ff577819 */ /* 0x000fe20000011459 */
[----:B------:R-:W-:Y:S01]  /*8dc0*/  IMAD R30, R70, R34, RZ ;  /* 0x00000022461e7224 */ /* 0x000fe200078e02ff */
[----:B------:R-:W-:Y:S01]  /*8dd0*/  SHF.L.U32 R112, R84, 0x8, RZ ;  /* 0x0000000854707819 */ /* 0x000fe200000006ff */
[----:B------:R-:W-:Y:S01]  /*8de0*/  IMAD R28, R3, R72, R28 ;  /* 0x00000048031c7224 */ /* 0x000fe200078e021c */
[----:B------:R-:W-:Y:S01]  /*8df0*/  I2IP.S8.S32.SAT R18, R31, R26, RZ ;  /* 0x0000001a1f127239 */ /* 0x000fe200000014ff */
[----:B------:R-:W-:Y:S01]  /*8e00*/  IMAD R35, R70, R35, RZ ;  /* 0x0000002346237224 */ /* 0x000fe200078e02ff */
[----:B------:R-:W-:Y:S01]  /*8e10*/  MOV R3, R114 ;  /* 0x0000007200037202 */ /* 0x000fe20000000f00 */
[----:B------:R-:W-:Y:S01]  /*8e20*/  IMAD R29, R0, R72, R29 ;  /* 0x00000048001d7224 */ /* 0x000fe200078e021d */
[----:B------:R-:W-:Y:S01]  /*8e30*/  I2IP.S8.S32.SAT R18, R25, R24, R18 ;  /* 0x0000001819127239 */ /* 0x000fe20000001412 */
[C---:B------:R-:W-:Y:S01]  /*8e40*/  IMAD R32, R70.reuse, R36, RZ ;  /* 0x0000002446207224 */ /* 0x040fe200078e02ff */
[----:B------:R-:W-:Y:S01]  /*8e50*/  SHF.R.S32.HI R0, RZ, 0x18, R113 ;  /* 0x00000018ff007819 */ /* 0x000fe20000011471 */
[-C--:B------:R-:W-:Y:S01]  /*8e60*/  IMAD R30, R5, R72.reuse, R30 ;  /* 0x00000048051e7224 */ /* 0x080fe200078e021e */
[----:B------:R-:W-:Y:S01]  /*8e70*/  MOV R5, R111 ;  /* 0x0000006f00057202 */ /* 0x000fe20000000f00 */
[-C--:B------:R-:W-:Y:S01]  /*8e80*/  IMAD R35, R81, R72.reuse, R35 ;  /* 0x0000004851237224 */ /* 0x080fe200078e0223 */
[----:B------:R-:W-:Y:S01]  /*8e90*/  SHF.R.S32.HI R84, RZ, 0x18, R86 ;  /* 0x00000018ff547819 */ /* 0x000fe20000011456 */
[----:B------:R-:W-:Y:S01]  /*8ea0*/  IMAD R32, R3, R72, R32 ;  /* 0x0000004803207224 */ /* 0x000fe200078e0220 */
[----:B------:R-:W-:Y:S01]  /*8eb0*/  SHF.R.S32.HI R3, RZ, 0x18, R112 ;  /* 0x00000018ff037819 */ /* 0x000fe20000011470 */
[C---:B------:R-:W-:Y:S01]  /*8ec0*/  IMAD R34, R70.reuse, R38, RZ ;  /* 0x0000002646227224 */ /* 0x040fe200078e02ff */
[----:B------:R-:W-:Y:S01]  /*8ed0*/  I2IP.S8.S32.SAT R19, R35, R30, RZ ;  /* 0x0000001e23137239 */ /* 0x000fe200000014ff */
[----:B------:R-:W-:Y:S01]  /*8ee0*/  IMAD R39, R70, R39, RZ ;  /* 0x0000002746277224 */ /* 0x000fe200078e02ff */
[----:B------:R-:W-:Y:S01]  /*8ef0*/  SHF.L.U32 R106, R86, 0x8, RZ ;  /* 0x00000008566a7819 */ /* 0x000fe200000006ff */
[----:B------:R-:W-:Y:S01]  /*8f00*/  IMAD R33, R0, R72, R33 ;  /* 0x0000004800217224 */ /* 0x000fe200078e0221 */
[----:B------:R-:W-:Y:S01]  /*8f10*/  I2IP.S8.S32.SAT R19, R29, R28, R19 ;  /* 0x0000001c1d137239 */ /* 0x000fe20000001413 */
[----:B------:R-:W-:Y:S01]  /*8f20*/  IMAD R36, R70, R40, RZ ;  /* 0x0000002846247224 */ /* 0x000fe200078e02ff */
[----:B------:R-:W-:Y:S01]  /*8f30*/  SHF.R.S32.HI R0, RZ, 0x18, R110 ;  /* 0x00000018ff007819 */ /* 0x000fe2000001146e */
[----:B------:R-:W-:Y:S01]  /*8f40*/  IMAD R34, R3, R72, R34 ;  /* 0x0000004803227224 */ /* 0x000fe200078e0222 */
[----:B------:R-:W-:Y:S01]  /*8f50*/  MOV R3, R108 ;  /* 0x0000006c00037202 */ /* 0x000fe20000000f00 */
[----:B------:R-:W-:Y:S01]  /*8f60*/  IMAD R39, R82, R72, R39 ;  /* 0x0000004852277224 */ /* 0x000fe200078e0227 */
[----:B------:R1:W-:Y:S01]  /*8f70*/  STS.128 [R161+0x6400], R16 ;  /* 0x00640010a1007388 */ /* 0x0003e20000000c00 */
[C---:B------:R-:W-:Y:S01]  /*8f80*/  IMAD R38, R70.reuse, R42, RZ ;  /* 0x0000002a46267224 */ /* 0x040fe200078e02ff */
[----:B------:R-:W-:Y:S01]  /*8f90*/  SHF.R.S32.HI R86, RZ, 0x18, R88 ;  /* 0x00000018ff567819 */ /* 0x000fe20000011458 */
[----:B------:R-:W-:Y:S01]  /*8fa0*/  IMAD R36, R5, R72, R36 ;  /* 0x0000004805247224 */ /* 0x000fe200078e0224 */
[----:B------:R-:W-:Y:S01]  /*8fb0*/  I2IP.S8.S32.SAT R34, R39, R34, RZ ;  /* 0x0000002227227239 */ /* 0x000fe200000014ff */
[----:B------:R-:W-:Y:S01]  /*8fc0*/  IMAD R43, R70, R43, RZ ;  /* 0x0000002b462b7224 */ /* 0x000fe200078e02ff */
[----:B------:R-:W-:Y:S01]  /*8fd0*/  MOV R5, R105 ;  /* 0x0000006900057202 */ /* 0x000fe20000000f00 */
[----:B------:R-:W-:Y:S01]  /*8fe0*/  IMAD R37, R0, R72, R37 ;  /* 0x0000004800257224 */ /* 0x000fe200078e0225 */
[----:B------:R-:W-:Y:S01]  /*8ff0*/  I2IP.S8.S32.SAT R32, R33, R32, R34 ;  /* 0x0000002021207239 */ /* 0x000fe20000001422 */
[----:B------:R-:W-:Y:S01]  /*9000*/  IMAD R40, R70, R44, RZ ;  /* 0x0000002c46287224 */ /* 0x000fe200078e02ff */
[----:B------:R-:W-:Y:S01]  /*9010*/  SHF.R.S32.HI R0, RZ, 0x18, R107 ;  /* 0x00000018ff007819 */ /* 0x000fe2000001146b */
[-C--:B------:R-:W-:Y:S01]  /*9020*/  IMAD R38, R7, R72.reuse, R38 ;  /* 0x0000004807267224 */ /* 0x080fe200078e0226 */
[----:B------:R-:W-:Y:S01]  /*9030*/  SHF.R.S32.HI R7, RZ, 0x18, R103 ;  /* 0x00000018ff077819 */ /* 0x000fe20000011467 */
[-C--:B------:R-:W-:Y:S01]  /*9040*/  IMAD R43, R83, R72.reuse, R43 ;  /* 0x00000048532b7224 */ /* 0x080fe200078e022b */
[----:B------:R-:W-:Y:S01]  /*9050*/  SHF.L.U32 R100, R88, 0x8, RZ ;  /* 0x0000000858647819 */ /* 0x000fe200000006ff */
        /* <DEDUP_REMOVED lines=11> */
[----:B------:R-:W-:Y:S01]  /*9110*/  SHF.L.U32 R97, R89, 0x8, RZ ;  /* 0x0000000859617819 */ /* 0x000fe200000006ff */
        /* <DEDUP_REMOVED lines=13> */
[----:B------:R-:W-:Y:S01]  /*91f0*/  IADD3 R68, PT, PT, R68, 0x1, RZ ;  /* 0x0000000144447810 */ /* 0x000fe20007ffe0ff */
[----:B------:R-:W-:Y:S02]  /*9200*/  IMAD.MOV.U32 R3, RZ, RZ, R102 ;  /* 0x000000ffff037224 */ /* 0x000fe400078e0066 */
[-C--:B------:R-:W-:Y:S02]  /*9210*/  IMAD R51, R85, R72.reuse, R51 ;  /* 0x0000004855337224 */ /* 0x080fe400078e0233 */
[----:B------:R-:W-:Y:S01]  /*9220*/  IMAD R48, R3, R72, R48 ;  /* 0x0000004803307224 */ /* 0x000fe200078e0230 */
[----:B------:R-:W-:Y:S01]  /*9230*/  SHF.R.S32.HI R3, RZ, 0x18, R100 ;  /* 0x00000018ff037819 */ /* 0x000fe20000011464 */
[C---:B------:R-:W-:Y:S01]  /*9240*/  IMAD R50, R70.reuse, R54, RZ ;  /* 0x0000003646327224 */ /* 0x040fe200078e02ff */
[----:B------:R-:W-:Y:S01]  /*9250*/  I2IP.S8.S32.SAT R35, R51, R46, RZ ;  /* 0x0000002e33237239 */ /* 0x000fe200000014ff */
[----:B------:R-:W-:Y:S02]  /*9260*/  IMAD R55, R70, R55, RZ ;  /* 0x0000003746377224 */ /* 0x000fe400078e02ff */
[----:B------:R-:W-:Y:S01]  /*9270*/  IMAD R49, R0, R72, R49 ;  /* 0x0000004800317224 */ /* 0x000fe200078e0231 */
[----:B------:R-:W-:Y:S01]  /*9280*/  I2IP.S8.S32.SAT R35, R45, R44, R35 ;  /* 0x0000002c2d237239 */ /* 0x000fe20000001423 */
[----:B------:R-:W-:Y:S01]  /*9290*/  IMAD R52, R70, R56, RZ ;  /* 0x0000003846347224 */ /* 0x000fe200078e02ff */
[----:B------:R-:W-:Y:S01]  /*92a0*/  SHF.R.S32.HI R0, RZ, 0x18, R98 ;  /* 0x00000018ff007819 */ /* 0x000fe20000011462 */
[-C--:B------:R-:W-:Y:S01]  /*92b0*/  IMAD R50, R3, R72.reuse, R50 ;  /* 0x0000004803327224 */ /* 0x080fe200078e0232 */
[----:B------:R-:W-:Y:S01]  /*92c0*/  SHF.R.S32.HI R3, RZ, 0x18, R97 ;  /* 0x00000018ff037819 */ /* 0x000fe20000011461 */
[----:B------:R-:W-:Y:S01]  /*92d0*/  IMAD R55, R86, R72, R55 ;  /* 0x0000004856377224 */ /* 0x000fe200078e0237 */
[----:B------:R1:W-:Y:S01]  /*92e0*/  STS.128 [R160+0x6400], R32 ;  /* 0x00640020a0007388 */ /* 0x0003e20000000c00 */
[----:B------:R-:W-:Y:S01]  /*92f0*/  IMAD.U32 R95, R90, 0x10000, RZ ;  /* 0x000100005a5f7824 */ /* 0x000fe200078e00ff */
[----:B------:R-:W-:Y:S01]  /*9300*/  SHF.L.U32 R90, R91, 0x8, RZ ;  /* 0x000000085b5a7819 */ /* 0x000fe200000006ff */
[C---:B------:R-:W-:Y:S01]  /*9310*/  IMAD R54, R70.reuse, R58, RZ ;  /* 0x0000003a46367224 */ /* 0x040fe200078e02ff */
[----:B------:R-:W-:Y:S01]  /*9320*/  I2IP.S8.S32.SAT R50, R55, R50, RZ ;  /* 0x0000003237327239 */ /* 0x000fe200000014ff */
[----:B------:R-:W-:Y:S01]  /*9330*/  IMAD R52, R5, R72, R52 ;  /* 0x0000004805347224 */ /* 0x000fe200078e0234 */
[----:B------:R-:W-:Y:S01]  /*9340*/  MOV R5, R96 ;  /* 0x0000006000057202 */ /* 0x000fe20000000f00 */
[----:B------:R-:W-:Y:S01]  /*9350*/  IMAD R59, R70, R59, RZ ;  /* 0x0000003b463b7224 */ /* 0x000fe200078e02ff */
[----:B------:R-:W-:Y:S01]  /*9360*/  I2IP.S8.S32.SAT R48, R49, R48, R50 ;  /* 0x0000003031307239 */ /* 0x000fe20000001432 */
[----:B------:R-:W-:Y:S01]  /*9370*/  IMAD R53, R0, R72, R53 ;  /* 0x0000004800357224 */ /* 0x000fe200078e0235 */
[----:B------:R-:W-:Y:S01]  /*9380*/  SHF.R.S32.HI R0, RZ, 0x18, R95 ;  /* 0x00000018ff007819 */ /* 0x000fe2000001145f */
[C---:B------:R-:W-:Y:S02]  /*9390*/  IMAD R56, R70.reuse, R60, RZ ;  /* 0x0000003c46387224 */ /* 0x040fe400078e02ff */
[-C--:B------:R-:W-:Y:S01]  /*93a0*/  IMAD R54, R3, R72.reuse, R54 ;  /* 0x0000004803367224 */ /* 0x080fe200078e0236 */
[----:B------:R-:W-:Y:S01]  /*93b0*/  SHF.R.S32.HI R3, RZ, 0x18, R94 ;  /* 0x00000018ff037819 */ /* 0x000fe2000001145e */
[----:B------:R-:W-:Y:S02]  /*93c0*/  IMAD R59, R87, R72, R59 ;  /* 0x00000048573b7224 */ /* 0x000fe400078e023b */
[C---:B------:R-:W-:Y:S02]  /*93d0*/  IMAD R58, R70.reuse, R62, RZ ;  /* 0x0000003e463a7224 */ /* 0x040fe400078e02ff */
[----:B------:R-:W-:Y:S01]  /*93e0*/  IMAD R56, R5, R72, R56 ;  /* 0x0000004805387224 */ /* 0x000fe200078e0238 */
[----:B------:R-:W-:Y:S01]  /*93f0*/  I2IP.S8.S32.SAT R54, R59, R54, RZ ;  /* 0x000000363b367239 */ /* 0x000fe200000014ff */
[----:B------:R-:W-:Y:S01]  /*9400*/  IMAD R63, R70, R63, RZ ;  /* 0x0000003f463f7224 */ /* 0x000fe200078e02ff */
[----:B------:R-:W-:Y:S01]  /*9410*/  MOV R5, R93 ;  /* 0x0000005d00057202 */ /* 0x000fe20000000f00 */
[----:B------:R-:W-:Y:S01]  /*9420*/  IMAD R57, R0, R72, R57 ;  /* 0x0000004800397224 */ /* 0x000fe200078e0239 */
[----:B------:R-:W-:Y:S01]  /*9430*/  SHF.R.S32.HI R0, RZ, 0x18, R92 ;  /* 0x00000018ff007819 */ /* 0x000fe2000001145c */
[----:B------:R-:W-:Y:S01]  /*9440*/  IMAD R60, R70, R64, RZ ;  /* 0x00000040463c7224 */ /* 0x000fe200078e02ff */
[----:B------:R-:W-:Y:S01]  /*9450*/  I2IP.S8.S32.SAT R49, R53, R52, R54 ;  /* 0x0000003435317239 */ /* 0x000fe20000001436 */
[-C--:B------:R-:W-:Y:S01]  /*9460*/  IMAD R58, R3, R72.reuse, R58 ;  /* 0x00000048033a7224 */ /* 0x080fe200078e023a */
        /* <DEDUP_REMOVED lines=22> */
[----:B------:R-:W-:Y:S02]  /*95d0*/  UIADD3 UR9, UPT, UPT, UR49, 0x40, URZ ;  /* 0x0000004031097890 */ /* 0x000fe4000fffe0ff */
[----:B------:R-:W-:Y:S01]  /*95e0*/  UIADD3 UR8, UPT, UPT, UR44, 0x6400, URZ ;  /* 0x000064002c087890 */ /* 0x000fe2000fffe0ff */
[----:B------:R-:W-:Y:S01]  /*95f0*/  UMOV UR10, UR50 ;  /* 0x00000032000a7c82 */ /* 0x000fe20008000000 */
[----:B------:R-:W-:Y:S01]  /*9600*/  UMOV UR11, UR36 ;  /* 0x00000024000b7c82 */ /* 0x000fe20008000000 */
[----:B--2---:R-:W-:Y:S04]  /*9610*/  UIADD3 UR4, UP0, UPT, UR6, 0x680, URZ ;  /* 0x0000068006047890 */ /* 0x004fe8000ff1e0ff */
[----:B------:R-:W-:Y:S09]  /*9620*/  UIADD3.X UR5, UPT, UPT, URZ, UR7, URZ, UP0, !UPT ;  /* 0x00000007ff057290 */ /* 0x000ff200087fe4ff */
[----:B------:R2:W-:Y:S01]  /*9630*/  UTMASTG.3D [UR8], [UR4] ;  /* 0x00000008040073b5 */ /* 0x0005e20008010000 */
[----:B------:R0:W-:Y:S01]  /*9640*/  UTMACMDFLUSH ;  /* 0x00000000000079b7 */ /* 0x0001e20000000000 */
[----:B--2---:R-:W-:Y:S04]  /*9650*/  DEPBAR.LE SB0, 0x1 ;  /* 0x000080400000791a */ /* 0x004fe80000000000 */
.L_x_131:
[----:B------:R-:W-:Y:S05]  /*9660*/  BSYNC.RECONVERGENT B0 ;  /* 0x0000000000007941 */ /* 0x000fea0003800200 */
.L_x_130:
[----:B------:R-:W-:Y:S01]  /*9670*/  R2UR UR4, R147 ;  /* 0x00000000930472ca */ /* 0x000fe200000e0000 */
[----:B------:R-:W-:Y:S01]  /*9680*/  BAR.SYNC.DEFER_BLOCKING 0x1, 0x80 ;  /* 0x0042000000007b1d */ /* 0x000fe20000010000 */
[----:B------:R-:W-:Y:S01]  /*9690*/  ISETP.NE.AND P0, PT, R149, 0x2, PT ;  /* 0x000000029500780c */ /* 0x000fe20003f05270 */
[----:B------:R-:W-:Y:S01]  /*96a0*/  UISETP.NE.AND UP0, UPT, UR46, URZ, UPT ;  /* 0x000000ff2e00728c */ /* 0x000fe2000bf05270 */
[----:B------:R-:W-:Y:S01]  /*96b0*/  ISETP.NE.AND P1, PT, R68, 0x4, PT ;  /* 0x000000044400780c */ /* 0x000fe20003f25270 */
[----:B------:R-:W-:Y:S01]  /*96c0*/  UIADD3 UR20, UPT, UPT, UR37, UR63, URZ ;  /* 0x0000003f25147290 */ /* 0x000fe2000fffe0ff */
[----:B------:R-:W-:Y:S02]  /*96d0*/  SEL R3, RZ, 0x1, P0 ;  /* 0x00000001ff037807 */ /* 0x000fe40000000000 */
[----:B------:R-:W-:Y:S02]  /*96e0*/  SEL R0, RZ, 0x1, P1 ;  /* 0x00000001ff007807 */ /* 0x000fe40000800000 */
[----:B------:R-:W-:Y:S02]  /*96f0*/  LOP3.LUT R152, R152, R3, RZ, 0x3c, !PT ;  /* 0x0000000398987212 */ /* 0x000fe400078e3cff */
[----:B------:R-:W-:Y:S01]  /*9700*/  LOP3.LUT R153, R153, R0, RZ, 0x3c, !PT ;  /* 0x0000000099997212 */ /* 0x000fe200078e3cff */
[----:B------:R-:W-:Y:S01]  /*9710*/  UIADD3 UR16, UPT, UPT, UR38, UR4, URZ ;  /* 0x0000000426107290 */ /* 0x000fe2000fffe0ff */
[----:B------:R-:W-:Y:S02]  /*9720*/  SEL R149, R149, RZ, P0 ;  /* 0x000000ff95957207 */ /* 0x000fe40000000000 */
[----:B------:R-:W-:Y:S01]  /*9730*/  SEL R68, R68, RZ, P1 ;  /* 0x000000ff44447207 */ /* 0x000fe20000800000 */
[----:B------:R-:W-:Y:S01]  /*9740*/  UMOV UR36, UR59 ;  /* 0x0000003b00247c82 */ /* 0x000fe20008000000 */
[----:B------:R-:W-:Y:S07]  /*9750*/  BRA.U UP0, `(.L_x_132) ;  /* 0xffffffc500247547 */ /* 0x000fee000b83ffff */
[----:B------:R-:W-:Y:S05]  /*9760*/  EXIT ;  /* 0x000000000000794d */ /* 0x000fea0003800000 */
.L_x_25:
[----:B--2---:R2:W3:Y:S02]  /*9770*/  SYNCS.PHASECHK.TRANS64.TRYWAIT P0, [R3+URZ+0x220], R2 ;  /* 0x00022002030075a7 */ /* 0x0044e400080011ff */
[----:B---3--:R-:W-:Y:S05]  /*9780*/  @!P0 NANOSLEEP.SYNCS 0x989680 ;  /* 0x009896800000895d */ /* 0x008fea0003900000 */
[----:B------:R-:W3:Y:S02]  /*9790*/  @!P0 SYNCS.PHASECHK.TRANS64 P0, [R3+URZ+0x220], R2 ;  /* 0x00022002030085a7 */ /* 0x000ee400080010ff */
[----:B---3--:R-:W-:Y:S05]  /*97a0*/  @!P0 BRA `(.L_x_25) ;  /* 0xfffffffc00f08947 */ /* 0x008fea000383ffff */
[----:B------:R-:W-:Y:S05]  /*97b0*/  BRA `(.L_x_133) ;  /* 0xffffff84002c7947 */ /* 0x000fea000383ffff */
.L_x_28:
[----:B-1----:R-:W-:-:S07]  /*97c0*/  MOV R0, UR33 ;  /* 0x0000002100007c02 */ /* 0x002fce0008000f00 */
.L_x_134:
[----:B-1----:R1:W2:Y:S02]  /*97d0*/  SYNCS.PHASECHK.TRANS64.TRYWAIT P0, [R0+URZ+0xc0], R3 ;  /* 0x0000c003000075a7 */ /* 0x0022a400080011ff */
[----:B--2---:R-:W-:Y:S05]  /*97e0*/  @!P0 NANOSLEEP.SYNCS 0x989680 ;  /* 0x009896800000895d */ /* 0x004fea0003900000 */
[----:B------:R-:W2:Y:S02]  /*97f0*/  @!P0 SYNCS.PHASECHK.TRANS64 P0, [R0+URZ+0xc0], R3 ;  /* 0x0000c003000085a7 */ /* 0x000ea400080010ff */
[----:B--2---:R-:W-:Y:S05]  /*9800*/  @!P0 BRA `(.L_x_134) ;  /* 0xfffffffc00f08947 */ /* 0x004fea000383ffff */
[----:B------:R-:W-:Y:S05]  /*9810*/  BRA `(.L_x_27) ;  /* 0xffffff8400747947 */ /* 0x000fea000383ffff */
.L_x_35:
[----:B-1----:R-:W-:-:S07]  /*9820*/  MOV R0, UR17 ;  /* 0x0000001100007c02 */ /* 0x002fce0008000f00 */
.L_x_135:
[----:B-1----:R1:W2:Y:S02]  /*9830*/  SYNCS.PHASECHK.TRANS64.TRYWAIT P0, [R0+URZ+0xc0], R3 ;  /* 0x0000c003000075a7 */ /* 0x0022a400080011ff */
[----:B--2---:R-:W-:Y:S05]  /*9840*/  @!P0 NANOSLEEP.SYNCS 0x989680 ;  /* 0x009896800000895d */ /* 0x004fea0003900000 */
[----:B------:R-:W2:Y:S02]  /*9850*/  @!P0 SYNCS.PHASECHK.TRANS64 P0, [R0+URZ+0xc0], R3 ;  /* 0x0000c003000085a7 */ /* 0x000ea400080010ff */
[----:B--2---:R-:W-:Y:S05]  /*9860*/  @!P0 BRA `(.L_x_135) ;  /* 0xfffffffc00f08947 */ /* 0x004fea000383ffff */
[----:B------:R-:W-:Y:S05]  /*9870*/  BRA `(.L_x_34) ;  /* 0xffffff8800307947 */ /* 0x000fea000383ffff */
.L_x_40:
[----:B-1----:R1:W2:Y:S02]  /*9880*/  SYNCS.PHASECHK.TRANS64.TRYWAIT P0, [R3+URZ+0x1b0], R0 ;  /* 0x0001b000030075a7 */ /* 0x0022a400080011ff */
[----:B--2---:R-:W-:Y:S05]  /*9890*/  @!P0 NANOSLEEP.SYNCS 0x989680 ;  /* 0x009896800000895d */ /* 0x004fea0003900000 */
[----:B------:R-:W2:Y:S02]  /*98a0*/  @!P0 SYNCS.PHASECHK.TRANS64 P0, [R3+URZ+0x1b0], R0 ;  /* 0x0001b000030085a7 */ /* 0x000ea400080010ff */
[----:B--2---:R-:W-:Y:S05]  /*98b0*/  @!P0 BRA `(.L_x_40) ;  /* 0xfffffffc00f08947 */ /* 0x004fea000383ffff */
[----:B------:R-:W-:Y:S05]  /*98c0*/  BRA `(.L_x_136) ;  /* 0xffffff8800d47947 */ /* 0x000fea000383ffff */
.L_x_44:
[----:B-1----:R-:W-:-:S07]  /*98d0*/  MOV R0, UR4 ;  /* 0x0000000400007c02 */ /* 0x002fce0008000f00 */
.L_x_137:
[----:B-1----:R1:W2:Y:S02]  /*98e0*/  SYNCS.PHASECHK.TRANS64.TRYWAIT P0, [R0+URZ], R3 ;  /* 0x00000003000075a7 */ /* 0x0022a400080011ff */
[----:B--2---:R-:W-:Y:S05]  /*98f0*/  @!P0 NANOSLEEP.SYNCS 0x989680 ;  /* 0x009896800000895d */ /* 0x004fea0003900000 */
[----:B------:R-:W2:Y:S02]  /*9900*/  @!P0 SYNCS.PHASECHK.TRANS64 P0, [R0+URZ], R3 ;  /* 0x00000003000085a7 */ /* 0x000ea400080010ff */
[----:B--2---:R-:W-:Y:S05]  /*9910*/  @!P0 BRA `(.L_x_137) ;  /* 0xfffffffc00f08947 */ /* 0x004fea000383ffff */
[----:B------:R-:W-:Y:S05]  /*9920*/  BRA `(.L_x_138) ;  /* 0xffffff90007c7947 */ /* 0x000fea000383ffff */
.L_x_45:
[----:B------:R-:W-:-:S07]  /*9930*/  MOV R0, UR5 ;  /* 0x0000000500007c02 */ /* 0x000fce0008000f00 */
.L_x_139:
[----:B-1----:R1:W2:Y:S02]  /*9940*/  SYNCS.PHASECHK.TRANS64.TRYWAIT P0, [R0+URZ], R3 ;  /* 0x00000003000075a7 */ /* 0x0022a400080011ff */
[----:B--2---:R-:W-:Y:S05]  /*9950*/  @!P0 NANOSLEEP.SYNCS 0x989680 ;  /* 0x009896800000895d */ /* 0x004fea0003900000 */
[----:B------:R-:W2:Y:S02]  /*9960*/  @!P0 SYNCS.PHASECHK.TRANS64 P0, [R0+URZ], R3 ;  /* 0x00000003000085a7 */ /* 0x000ea400080010ff */
[----:B--2---:R-:W-:Y:S05]  /*9970*/  @!P0 BRA `(.L_x_139) ;  /* 0xfffffffc00f08947 */ /* 0x004fea000383ffff */
[----:B------:R-:W-:Y:S05]  /*9980*/  BRA `(.L_x_140) ;  /* 0xffffff9000887947 */ /* 0x000fea000383ffff */
.L_x_46:
[----:B------:R-:W-:-:S07]  /*9990*/  MOV R0, UR5 ;  /* 0x0000000500007c02 */ /* 0x000fce0008000f00 */
.L_x_141:
[----:B-1----:R1:W2:Y:S02]  /*99a0*/  SYNCS.PHASECHK.TRANS64.TRYWAIT P0, [R0+URZ], R3 ;  /* 0x00000003000075a7 */ /* 0x0022a400080011ff */
[----:B--2---:R-:W-:Y:S05]  /*99b0*/  @!P0 NANOSLEEP.SYNCS 0x989680 ;  /* 0x009896800000895d */ /* 0x004fea0003900000 */
[----:B------:R-:W2:Y:S02]  /*99c0*/  @!P0 SYNCS.PHASECHK.TRANS64 P0, [R0+URZ], R3 ;  /* 0x00000003000085a7 */ /* 0x000ea400080010ff */
[----:B--2---:R-:W-:Y:S05]  /*99d0*/  @!P0 BRA `(.L_x_141) ;  /* 0xfffffffc00f08947 */ /* 0x004fea000383ffff */
[----:B------:R-:W-:Y:S05]  /*99e0*/  BRA `(.L_x_142) ;  /* 0xffffff9000947947 */ /* 0x000fea000383ffff */
.L_x_47:
[----:B------:R-:W-:-:S07]  /*99f0*/  MOV R0, UR5 ;  /* 0x0000000500007c02 */ /* 0x000fce0008000f00 */
.L_x_143:
[----:B-1----:R1:W2:Y:S02]  /*9a00*/  SYNCS.PHASECHK.TRANS64.TRYWAIT P0, [R0+URZ], R3 ;  /* 0x00000003000075a7 */ /* 0x0022a400080011ff */
[----:B--2---:R-:W-:Y:S05]  /*9a10*/  @!P0 NANOSLEEP.SYNCS 0x989680 ;  /* 0x009896800000895d */ /* 0x004fea0003900000 */
[----:B------:R-:W2:Y:S02]  /*9a20*/  @!P0 SYNCS.PHASECHK.TRANS64 P0, [R0+URZ], R3 ;  /* 0x00000003000085a7 */ /* 0x000ea400080010ff */
[----:B--2---:R-:W-:Y:S05]  /*9a30*/  @!P0 BRA `(.L_x_143) ;  /* 0xfffffffc00f08947 */ /* 0x004fea000383ffff */
[----:B------:R-:W-:Y:S05]  /*9a40*/  BRA `(.L_x_144) ;  /* 0xffffff9000a07947 */ /* 0x000fea000383ffff */
.L_x_48:
[----:B------:R-:W-:-:S07]  /*9a50*/  MOV R0, UR5 ;  /* 0x0000000500007c02 */ /* 0x000fce0008000f00 */
.L_x_145:
[----:B-1----:R1:W2:Y:S02]  /*9a60*/  SYNCS.PHASECHK.TRANS64.TRYWAIT P0, [R0+URZ], R3 ;  /* 0x00000003000075a7 */ /* 0x0022a400080011ff */
[----:B--2---:R-:W-:Y:S05]  /*9a70*/  @!P0 NANOSLEEP.SYNCS 0x989680 ;  /* 0x009896800000895d */ /* 0x004fea0003900000 */
[----:B------:R-:W2:Y:S02]  /*9a80*/  @!P0 SYNCS.PHASECHK.TRANS64 P0, [R0+URZ], R3 ;  /* 0x00000003000085a7 */ /* 0x000ea400080010ff */
[----:B--2---:R-:W-:Y:S05]  /*9a90*/  @!P0 BRA `(.L_x_145) ;  /* 0xfffffffc00f08947 */ /* 0x004fea000383ffff */
[----:B------:R-:W-:Y:S05]  /*9aa0*/  BRA `(.L_x_146) ;  /* 0xffffff9000ac7947 */ /* 0x000fea000383ffff */
.L_x_49:
[----:B------:R-:W-:-:S07]  /*9ab0*/  MOV R0, UR5 ;  /* 0x0000000500007c02 */ /* 0x000fce0008000f00 */
.L_x_147:
[----:B-1----:R1:W2:Y:S02]  /*9ac0*/  SYNCS.PHASECHK.TRANS64.TRYWAIT P0, [R0+URZ], R3 ;  /* 0x00000003000075a7 */ /* 0x0022a400080011ff */
[----:B--2---:R-:W-:Y:S05]  /*9ad0*/  @!P0 NANOSLEEP.SYNCS 0x989680 ;  /* 0x009896800000895d */ /* 0x004fea0003900000 */
[----:B------:R-:W2:Y:S02]  /*9ae0*/  @!P0 SYNCS.PHASECHK.TRANS64 P0, [R0+URZ], R3 ;  /* 0x00000003000085a7 */ /* 0x000ea400080010ff */
[----:B--2---:R-:W-:Y:S05]  /*9af0*/  @!P0 BRA `(.L_x_147) ;  /* 0xfffffffc00f08947 */ /* 0x004fea000383ffff */
[----:B------:R-:W-:Y:S05]  /*9b00*/  BRA `(.L_x_148) ;  /* 0xffffff9000b87947 */ /* 0x000fea000383ffff */
.L_x_50:
[----:B------:R-:W-:-:S07]  /*9b10*/  MOV R0, UR5 ;  /* 0x0000000500007c02 */ /* 0x000fce0008000f00 */
.L_x_149:
[----:B-1----:R1:W2:Y:S02]  /*9b20*/  SYNCS.PHASECHK.TRANS64.TRYWAIT P0, [R0+URZ], R3 ;  /* 0x00000003000075a7 */ /* 0x0022a400080011ff */
[----:B--2---:R-:W-:Y:S05]  /*9b30*/  @!P0 NANOSLEEP.SYNCS 0x989680 ;  /* 0x009896800000895d */ /* 0x004fea0003900000 */
[----:B------:R-:W2:Y:S02]  /*9b40*/  @!P0 SYNCS.PHASECHK.TRANS64 P0, [R0+URZ], R3 ;  /* 0x00000003000085a7 */ /* 0x000ea400080010ff */
[----:B--2---:R-:W-:Y:S05]  /*9b50*/  @!P0 BRA `(.L_x_149) ;  /* 0xfffffffc00f08947 */ /* 0x004fea000383ffff */
[----:B------:R-:W-:Y:S05]  /*9b60*/  BRA `(.L_x_150) ;  /* 0xffffff9000c47947 */ /* 0x000fea000383ffff */
.L_x_51:
[----:B------:R-:W-:-:S07]  /*9b70*/  MOV R0, UR5 ;  /* 0x0000000500007c02 */ /* 0x000fce0008000f00 */
.L_x_151:
[----:B-1----:R1:W2:Y:S02]  /*9b80*/  SYNCS.PHASECHK.TRANS64.TRYWAIT P0, [R0+URZ], R3 ;  /* 0x00000003000075a7 */ /* 0x0022a400080011ff */
[----:B--2---:R-:W-:Y:S05]  /*9b90*/  @!P0 NANOSLEEP.SYNCS 0x989680 ;  /* 0x009896800000895d */ /* 0x004fea0003900000 */
[----:B------:R-:W2:Y:S02]  /*9ba0*/  @!P0 SYNCS.PHASECHK.TRANS64 P0, [R0+URZ], R3 ;  /* 0x00000003000085a7 */ /* 0x000ea400080010ff */
[----:B--2---:R-:W-:Y:S05]  /*9bb0*/  @!P0 BRA `(.L_x_151) ;  /* 0xfffffffc00f08947 */ /* 0x004fea000383ffff */
[----:B------:R-:W-:Y:S05]  /*9bc0*/  BRA `(.L_x_152) ;  /* 0xffffff9000d07947 */ /* 0x000fea000383ffff */
.L_x_52:
[----:B------:R-:W-:-:S07]  /*9bd0*/  MOV R0, UR5 ;  /* 0x0000000500007c02 */ /* 0x000fce0008000f00 */
.L_x_153:
[----:B-1----:R1:W2:Y:S02]  /*9be0*/  SYNCS.PHASECHK.TRANS64.TRYWAIT P0, [R0+URZ], R3 ;  /* 0x00000003000075a7 */ /* 0x0022a400080011ff */
[----:B--2---:R-:W-:Y:S05]  /*9bf0*/  @!P0 NANOSLEEP.SYNCS 0x989680 ;  /* 0x009896800000895d */ /* 0x004fea0003900000 */
[----:B------:R-:W2:Y:S02]  /*9c00*/  @!P0 SYNCS.PHASECHK.TRANS64 P0, [R0+URZ], R3 ;  /* 0x00000003000085a7 */ /* 0x000ea400080010ff */
[----:B--2---:R-:W-:Y:S05]  /*9c10*/  @!P0 BRA `(.L_x_153) ;  /* 0xfffffffc00f08947 */ /* 0x004fea000383ffff */
[----:B------:R-:W-:Y:S05]  /*9c20*/  BRA `(.L_x_154) ;  /* 0xffffff9000dc7947 */ /* 0x000fea000383ffff */
.L_x_53:
[----:B------:R-:W-:-:S07]  /*9c30*/  MOV R0, UR5 ;  /* 0x0000000500007c02 */ /* 0x000fce0008000f00 */
.L_x_155:
[----:B-1----:R1:W2:Y:S02]  /*9c40*/  SYNCS.PHASECHK.TRANS64.TRYWAIT P0, [R0+URZ], R3 ;  /* 0x00000003000075a7 */ /* 0x0022a400080011ff */
[----:B--2---:R-:W-:Y:S05]  /*9c50*/  @!P0 NANOSLEEP.SYNCS 0x989680 ;  /* 0x009896800000895d */ /* 0x004fea0003900000 */
[----:B------:R-:W2:Y:S02]  /*9c60*/  @!P0 SYNCS.PHASECHK.TRANS64 P0, [R0+URZ], R3 ;  /* 0x00000003000085a7 */ /* 0x000ea400080010ff */
[----:B--2---:R-:W-:Y:S05]  /*9c70*/  @!P0 BRA `(.L_x_155) ;  /* 0xfffffffc00f08947 */ /* 0x004fea000383ffff */
[----:B------:R-:W-:Y:S05]  /*9c80*/  BRA `(.L_x_156) ;  /* 0xffffff9000e87947 */ /* 0x000fea000383ffff */
.L_x_54:
[----:B------:R-:W-:-:S07]  /*9c90*/  MOV R0, UR5 ;  /* 0x0000000500007c02 */ /* 0x000fce0008000f00 */
.L_x_157:
[----:B-1----:R1:W2:Y:S02]  /*9ca0*/  SYNCS.PHASECHK.TRANS64.TRYWAIT P0, [R0+URZ], R3 ;  /* 0x00000003000075a7 */ /* 0x0022a400080011ff */
[----:B--2---:R-:W-:Y:S05]  /*9cb0*/  @!P0 NANOSLEEP.SYNCS 0x989680 ;  /* 0x009896800000895d */ /* 0x004fea0003900000 */
[----:B------:R-:W2:Y:S02]  /*9cc0*/  @!P0 SYNCS.PHASECHK.TRANS64 P0, [R0+URZ], R3 ;  /* 0x00000003000085a7 */ /* 0x000ea400080010ff */
[----:B--2---:R-:W-:Y:S05]  /*9cd0*/  @!P0 BRA `(.L_x_157) ;  /* 0xfffffffc00f08947 */ /* 0x004fea000383ffff */
[----:B------:R-:W-:Y:S05]  /*9ce0*/  BRA `(.L_x_158) ;  /* 0xffffff9000f47947 */ /* 0x000fea000383ffff */
.L_x_55:
[----:B------:R-:W-:-:S07]  /*9cf0*/  MOV R0, UR5 ;  /* 0x0000000500007c02 */ /* 0x000fce0008000f00 */
.L_x_159:
[----:B-1----:R1:W2:Y:S02]  /*9d00*/  SYNCS.PHASECHK.TRANS64.TRYWAIT P0, [R0+URZ], R3 ;  /* 0x00000003000075a7 */ /* 0x0022a400080011ff */
[----:B--2---:R-:W-:Y:S05]  /*9d10*/  @!P0 NANOSLEEP.SYNCS 0x989680 ;  /* 0x009896800000895d */ /* 0x004fea0003900000 */
[----:B------:R-:W2:Y:S02]  /*9d20*/  @!P0 SYNCS.PHASECHK.TRANS64 P0, [R0+URZ], R3 ;  /* 0x00000003000085a7 */ /* 0x000ea400080010ff */
[----:B--2---:R-:W-:Y:S05]  /*9d30*/  @!P0 BRA `(.L_x_159) ;  /* 0xfffffffc00f08947 */ /* 0x004fea000383ffff */
[----:B------:R-:W-:Y:S05]  /*9d40*/  BRA `(.L_x_160) ;  /* 0xffffff9400007947 */ /* 0x000fea000383ffff */
.L_x_56:
[----:B------:R-:W-:-:S07]  /*9d50*/  MOV R0, UR5 ;  /* 0x0000000500007c02 */ /* 0x000fce0008000f00 */
.L_x_161:
[----:B-1----:R1:W2:Y:S02]  /*9d60*/  SYNCS.PHASECHK.TRANS64.TRYWAIT P0, [R0+URZ], R3 ;  /* 0x00000003000075a7 */ /* 0x0022a400080011ff */
[----:B--2---:R-:W-:Y:S05]  /*9d70*/  @!P0 NANOSLEEP.SYNCS 0x989680 ;  /* 0x009896800000895d */ /* 0x004fea0003900000 */
[----:B------:R-:W2:Y:S02]  /*9d80*/  @!P0 SYNCS.PHASECHK.TRANS64 P0, [R0+URZ], R3 ;  /* 0x00000003000085a7 */ /* 0x000ea400080010ff */
[----:B--2---:R-:W-:Y:S05]  /*9d90*/  @!P0 BRA `(.L_x_161) ;  /* 0xfffffffc00f08947 */ /* 0x004fea000383ffff */
[----:B------:R-:W-:Y:S05]  /*9da0*/  BRA `(.L_x_162) ;  /* 0xffffff94000c7947 */ /* 0x000fea000383ffff */
.L_x_57:
[----:B------:R-:W-:-:S07]  /*9db0*/  MOV R0, UR5 ;  /* 0x0000000500007c02 */ /* 0x000fce0008000f00 */
.L_x_163:
[----:B-1----:R1:W2:Y:S02]  /*9dc0*/  SYNCS.PHASECHK.TRANS64.TRYWAIT P0, [R0+URZ], R3 ;  /* 0x00000003000075a7 */ /* 0x0022a400080011ff */
[----:B--2---:R-:W-:Y:S05]  /*9dd0*/  @!P0 NANOSLEEP.SYNCS 0x989680 ;  /* 0x009896800000895d */ /* 0x004fea0003900000 */
[----:B------:R-:W2:Y:S02]  /*9de0*/  @!P0 SYNCS.PHASECHK.TRANS64 P0, [R0+URZ], R3 ;  /* 0x00000003000085a7 */ /* 0x000ea400080010ff */
[----:B--2---:R-:W-:Y:S05]  /*9df0*/  @!P0 BRA `(.L_x_163) ;  /* 0xfffffffc00f08947 */ /* 0x004fea000383ffff */
[----:B------:R-:W-:Y:S05]  /*9e00*/  BRA `(.L_x_164) ;  /* 0xffffff9400187947 */ /* 0x000fea000383ffff */
.L_x_58:
[----:B------:R-:W-:-:S07]  /*9e10*/  MOV R0, UR5 ;  /* 0x0000000500007c02 */ /* 0x000fce0008000f00 */
.L_x_165:
[----:B-1----:R1:W2:Y:S02]  /*9e20*/  SYNCS.PHASECHK.TRANS64.TRYWAIT P0, [R0+URZ], R3 ;  /* 0x00000003000075a7 */ /* 0x0022a400080011ff */
[----:B--2---:R-:W-:Y:S05]  /*9e30*/  @!P0 NANOSLEEP.SYNCS 0x989680 ;  /* 0x009896800000895d */ /* 0x004fea0003900000 */
[----:B------:R-:W2:Y:S02]  /*9e40*/  @!P0 SYNCS.PHASECHK.TRANS64 P0, [R0+URZ], R3 ;  /* 0x00000003000085a7 */ /* 0x000ea400080010ff */
[----:B--2---:R-:W-:Y:S05]  /*9e50*/  @!P0 BRA `(.L_x_165) ;  /* 0xfffffffc00f08947 */ /* 0x004fea000383ffff */
[----:B------:R-:W-:Y:S05]  /*9e60*/  BRA `(.L_x_166) ;  /* 0xffffff9400247947 */ /* 0x000fea000383ffff */
.L_x_59:
[----:B------:R-:W-:-:S07]  /*9e70*/  MOV R0, UR5 ;  /* 0x0000000500007c02 */ /* 0x000fce0008000f00 */
.L_x_167:
[----:B-1----:R1:W2:Y:S02]  /*9e80*/  SYNCS.PHASECHK.TRANS64.TRYWAIT P0, [R0+URZ], R3 ;  /* 0x00000003000075a7 */ /* 0x0022a400080011ff */
[----:B--2---:R-:W-:Y:S05]  /*9e90*/  @!P0 NANOSLEEP.SYNCS 0x989680 ;  /* 0x009896800000895d */ /* 0x004fea0003900000 */
[----:B------:R-:W2:Y:S02]  /*9ea0*/  @!P0 SYNCS.PHASECHK.TRANS64 P0, [R0+URZ], R3 ;  /* 0x00000003000085a7 */ /* 0x000ea400080010ff */
[----:B--2---:R-:W-:Y:S05]  /*9eb0*/  @!P0 BRA `(.L_x_167) ;  /* 0xfffffffc00f08947 */ /* 0x004fea000383ffff */
[----:B------:R-:W-:Y:S05]  /*9ec0*/  BRA `(.L_x_168) ;  /* 0xffffff9400307947 */ /* 0x000fea000383ffff */
.L_x_60:
[----:B------:R-:W-:-:S07]  /*9ed0*/  MOV R0, UR5 ;  /* 0x0000000500007c02 */ /* 0x000fce0008000f00 */
.L_x_169:
[----:B-1----:R1:W2:Y:S02]  /*9ee0*/  SYNCS.PHASECHK.TRANS64.TRYWAIT P0, [R0+URZ], R3 ;  /* 0x00000003000075a7 */ /* 0x0022a400080011ff */
[----:B--2---:R-:W-:Y:S05]  /*9ef0*/  @!P0 NANOSLEEP.SYNCS 0x989680 ;  /* 0x009896800000895d */ /* 0x004fea0003900000 */
[----:B------:R-:W2:Y:S02]  /*9f00*/  @!P0 SYNCS.PHASECHK.TRANS64 P0, [R0+URZ], R3 ;  /* 0x00000003000085a7 */ /* 0x000ea400080010ff */
[----:B--2---:R-:W-:Y:S05]  /*9f10*/  @!P0 BRA `(.L_x_169) ;  /* 0xfffffffc00f08947 */ /* 0x004fea000383ffff */
[----:B------:R-:W-:Y:S05]  /*9f20*/  BRA `(.L_x_170) ;  /* 0xffffff94003c7947 */ /* 0x000fea000383ffff */
.L_x_61:
[----:B------:R-:W-:-:S07]  /*9f30*/  MOV R0, UR5 ;  /* 0x0000000500007c02 */ /* 0x000fce0008000f00 */
.L_x_171:
[----:B-1----:R1:W2:Y:S02]  /*9f40*/  SYNCS.PHASECHK.TRANS64.TRYWAIT P0, [R0+URZ], R3 ;  /* 0x00000003000075a7 */ /* 0x0022a400080011ff */
[----:B--2---:R-:W-:Y:S05]  /*9f50*/  @!P0 NANOSLEEP.SYNCS 0x989680 ;  /* 0x009896800000895d */ /* 0x004fea0003900000 */
[----:B------:R-:W2:Y:S02]  /*9f60*/  @!P0 SYNCS.PHASECHK.TRANS64 P0, [R0+URZ], R3 ;  /* 0x00000003000085a7 */ /* 0x000ea400080010ff */
[----:B--2---:R-:W-:Y:S05]  /*9f70*/  @!P0 BRA `(.L_x_171) ;  /* 0xfffffffc00f08947 */ /* 0x004fea000383ffff */
[----:B------:R-:W-:Y:S05]  /*9f80*/  BRA `(.L_x_172) ;  /* 0xffffff9400487947 */ /* 0x000fea000383ffff */
.L_x_62:
[----:B------:R-:W-:-:S07]  /*9f90*/  MOV R0, UR5 ;  /* 0x0000000500007c02 */ /* 0x000fce0008000f00 */
.L_x_173:
[----:B-1----:R1:W2:Y:S02]  /*9fa0*/  SYNCS.PHASECHK.TRANS64.TRYWAIT P0, [R0+URZ], R3 ;  /* 0x00000003000075a7 */ /* 0x0022a400080011ff */
[----:B--2---:R-:W-:Y:S05]  /*9fb0*/  @!P0 NANOSLEEP.SYNCS 0x989680 ;  /* 0x009896800000895d */ /* 0x004fea0003900000 */
[----:B------:R-:W2:Y:S02]  /*9fc0*/  @!P0 SYNCS.PHASECHK.TRANS64 P0, [R0+URZ], R3 ;  /* 0x00000003000085a7 */ /* 0x000ea400080010ff */
[----:B--2---:R-:W-:Y:S05]  /*9fd0*/  @!P0 BRA `(.L_x_173) ;  /* 0xfffffffc00f08947 */ /* 0x004fea000383ffff */
[----:B------:R-:W-:Y:S05]  /*9fe0*/  BRA `(.L_x_174) ;  /* 0xffffff9400547947 */ /* 0x000fea000383ffff */
.L_x_63:
[----:B------:R-:W-:-:S07]  /*9ff0*/  MOV R0, UR5 ;  /* 0x0000000500007c02 */ /* 0x000fce0008000f00 */
.L_x_175:
[----:B-1----:R1:W2:Y:S02]  /*a000*/  SYNCS.PHASECHK.TRANS64.TRYWAIT P0, [R0+URZ], R3 ;  /* 0x00000003000075a7 */ /* 0x0022a400080011ff */
[----:B--2---:R-:W-:Y:S05]  /*a010*/  @!P0 NANOSLEEP.SYNCS 0x989680 ;  /* 0x009896800000895d */ /* 0x004fea0003900000 */
[----:B------:R-:W2:Y:S02]  /*a020*/  @!P0 SYNCS.PHASECHK.TRANS64 P0, [R0+URZ], R3 ;  /* 0x00000003000085a7 */ /* 0x000ea400080010ff */
[----:B--2---:R-:W-:Y:S05]  /*a030*/  @!P0 BRA `(.L_x_175) ;  /* 0xfffffffc00f08947 */ /* 0x004fea000383ffff */
[----:B------:R-:W-:Y:S05]  /*a040*/  BRA `(.L_x_176) ;  /* 0xffffff9400607947 */ /* 0x000fea000383ffff */
.L_x_64:
[----:B------:R-:W-:-:S07]  /*a050*/  MOV R0, UR5 ;  /* 0x0000000500007c02 */ /* 0x000fce0008000f00 */
.L_x_177:
[----:B-1----:R1:W2:Y:S02]  /*a060*/  SYNCS.PHASECHK.TRANS64.TRYWAIT P0, [R0+URZ], R3 ;  /* 0x00000003000075a7 */ /* 0x0022a400080011ff */
[----:B--2---:R-:W-:Y:S05]  /*a070*/  @!P0 NANOSLEEP.SYNCS 0x989680 ;  /* 0x009896800000895d */ /* 0x004fea0003900000 */
[----:B------:R-:W2:Y:S02]  /*a080*/  @!P0 SYNCS.PHASECHK.TRANS64 P0, [R0+URZ], R3 ;  /* 0x00000003000085a7 */ /* 0x000ea400080010ff */
[----:B--2---:R-:W-:Y:S05]  /*a090*/  @!P0 BRA `(.L_x_177) ;  /* 0xfffffffc00f08947 */ /* 0x004fea000383ffff */
[----:B------:R-:W-:Y:S05]  /*a0a0*/  BRA `(.L_x_178) ;  /* 0xffffff94006c7947 */ /* 0x000fea000383ffff */
.L_x_65:
[----:B------:R-:W-:-:S07]  /*a0b0*/  MOV R0, UR5 ;  /* 0x0000000500007c02 */ /* 0x000fce0008000f00 */
.L_x_179:
[----:B-1----:R1:W2:Y:S02]  /*a0c0*/  SYNCS.PHASECHK.TRANS64.TRYWAIT P0, [R0+URZ], R3 ;  /* 0x00000003000075a7 */ /* 0x0022a400080011ff */
[----:B--2---:R-:W-:Y:S05]  /*a0d0*/  @!P0 NANOSLEEP.SYNCS 0x989680 ;  /* 0x009896800000895d */ /* 0x004fea0003900000 */
[----:B------:R-:W2:Y:S02]  /*a0e0*/  @!P0 SYNCS.PHASECHK.TRANS64 P0, [R0+URZ], R3 ;  /* 0x00000003000085a7 */ /* 0x000ea400080010ff */
[----:B--2---:R-:W-:Y:S05]  /*a0f0*/  @!P0 BRA `(.L_x_179) ;  /* 0xfffffffc00f08947 */ /* 0x004fea000383ffff */
[----:B------:R-:W-:Y:S05]  /*a100*/  BRA `(.L_x_180) ;  /* 0xffffff9400787947 */ /* 0x000fea000383ffff */
.L_x_66:
[----:B------:R-:W-:-:S07]  /*a110*/  MOV R0, UR5 ;  /* 0x0000000500007c02 */ /* 0x000fce0008000f00 */
.L_x_181:
[----:B-1----:R1:W2:Y:S02]  /*a120*/  SYNCS.PHASECHK.TRANS64.TRYWAIT P0, [R0+URZ], R3 ;  /* 0x00000003000075a7 */ /* 0x0022a400080011ff */
[----:B--2---:R-:W-:Y:S05]  /*a130*/  @!P0 NANOSLEEP.SYNCS 0x989680 ;  /* 0x009896800000895d */ /* 0x004fea0003900000 */
[----:B------:R-:W2:Y:S02]  /*a140*/  @!P0 SYNCS.PHASECHK.TRANS64 P0, [R0+URZ], R3 ;  /* 0x00000003000085a7 */ /* 0x000ea400080010ff */
[----:B--2---:R-:W-:Y:S05]  /*a150*/  @!P0 BRA `(.L_x_181) ;  /* 0xfffffffc00f08947 */ /* 0x004fea000383ffff */
[----:B------:R-:W-:Y:S05]  /*a160*/  BRA `(.L_x_182) ;  /* 0xffffff9400847947 */ /* 0x000fea000383ffff */
.L_x_69:
[----:B-1----:R1:W2:Y:S02]  /*a170*/  SYNCS.PHASECHK.TRANS64.TRYWAIT P0, [R2+URZ+0x210], R5 ;  /* 0x00021005020075a7 */ /* 0x0022a400080011ff */
[----:B--2---:R-:W-:Y:S05]  /*a180*/  @!P0 NANOSLEEP.SYNCS 0x989680 ;  /* 0x009896800000895d */ /* 0x004fea0003900000 */
[----:B------:R-:W2:Y:S02]  /*a190*/  @!P0 SYNCS.PHASECHK.TRANS64 P0, [R2+URZ+0x210], R5 ;  /* 0x00021005020085a7 */ /* 0x000ea400080010ff */
[----:B--2---:R-:W-:Y:S05]  /*a1a0*/  @!P0 BRA `(.L_x_69) ;  /* 0xfffffffc00f08947 */ /* 0x004fea000383ffff */
[----:B------:R-:W-:Y:S05]  /*a1b0*/  BRA `(.L_x_183) ;  /* 0xffffff9400e07947 */ /* 0x000fea000383ffff */
.L_x_70:
[----:B------:R-:W-:-:S07]  /*a1c0*/  MOV R2, UR4 ;  /* 0x0000000400027c02 */ /* 0x000fce0008000f00 */
.L_x_184:
[----:B-1----:R1:W2:Y:S02]  /*a1d0*/  SYNCS.PHASECHK.TRANS64.TRYWAIT P0, [R2+URZ+0x1c0], R5 ;  /* 0x0001c005020075a7 */ /* 0x0022a400080011ff */
[----:B--2---:R-:W-:Y:S05]  /*a1e0*/  @!P0 NANOSLEEP.SYNCS 0x989680 ;  /* 0x009896800000895d */ /* 0x004fea0003900000 */
[----:B------:R-:W2:Y:S02]  /*a1f0*/  @!P0 SYNCS.PHASECHK.TRANS64 P0, [R2+URZ+0x1c0], R5 ;  /* 0x0001c005020085a7 */ /* 0x000ea400080010ff */
[----:B--2---:R-:W-:Y:S05]  /*a200*/  @!P0 BRA `(.L_x_184) ;  /* 0xfffffffc00f08947 */ /* 0x004fea000383ffff */
[----:B------:R-:W-:Y:S05]  /*a210*/  BRA `(.L_x_185) ;  /* 0xffffff9400f07947 */ /* 0x000fea000383ffff */
.L_x_71:
[----:B-1----:R1:W2:Y:S02]  /*a220*/  SYNCS.PHASECHK.TRANS64.TRYWAIT P1, [R2+URZ+0x1b0], R5 ;  /* 0x0001b005020075a7 */ /* 0x0022a400080211ff */
[----:B--2---:R-:W-:Y:S05]  /*a230*/  @!P1 NANOSLEEP.SYNCS 0x989680 ;  /* 0x009896800000995d */ /* 0x004fea0003900000 */
[----:B------:R-:W2:Y:S02]  /*a240*/  @!P1 SYNCS.PHASECHK.TRANS64 P1, [R2+URZ+0x1b0], R5 ;  /* 0x0001b005020095a7 */ /* 0x000ea400080210ff */
[----:B--2---:R-:W-:Y:S05]  /*a250*/  @!P1 BRA `(.L_x_71) ;  /* 0xfffffffc00f09947 */ /* 0x004fea000383ffff */
[----:B------:R-:W-:Y:S05]  /*a260*/  BRA `(.L_x_186) ;  /* 0xffffff9800207947 */ /* 0x000fea000383ffff */
.L_x_74:
[----:B------:R-:W-:-:S07]  /*a270*/  MOV R0, UR4 ;  /* 0x0000000400007c02 */ /* 0x000fce0008000f00 */
.L_x_187:
[----:B-1----:R1:W2:Y:S02]  /*a280*/  SYNCS.PHASECHK.TRANS64.TRYWAIT P0, [R0+URZ+0x1c0], R3 ;  /* 0x0001c003000075a7 */ /* 0x0022a400080011ff */
[----:B--2---:R-:W-:Y:S05]  /*a290*/  @!P0 NANOSLEEP.SYNCS 0x989680 ;  /* 0x009896800000895d */ /* 0x004fea0003900000 */
[----:B------:R-:W2:Y:S02]  /*a2a0*/  @!P0 SYNCS.PHASECHK.TRANS64 P0, [R0+URZ+0x1c0], R3 ;  /* 0x0001c003000085a7 */ /* 0x000ea400080010ff */
[----:B--2---:R-:W-:Y:S05]  /*a2b0*/  @!P0 BRA `(.L_x_187) ;  /* 0xfffffffc00f08947 */ /* 0x004fea000383ffff */
[----:B------:R-:W-:Y:S05]  /*a2c0*/  BRA `(.L_x_73) ;  /* 0xffffff9800747947 */ /* 0x000fea000383ffff */
.L_x_81:
[----:B-1----:R1:W2:Y:S02]  /*a2d0*/  SYNCS.PHASECHK.TRANS64.TRYWAIT P1, [R0+URZ+0x1b0], R5 ;  /* 0x0001b005000075a7 */ /* 0x0022a400080211ff */
[----:B--2---:R-:W-:Y:S05]  /*a2e0*/  @!P1 NANOSLEEP.SYNCS 0x989680 ;  /* 0x009896800000995d */ /* 0x004fea0003900000 */
[----:B------:R-:W2:Y:S02]  /*a2f0*/  @!P1 SYNCS.PHASECHK.TRANS64 P1, [R0+URZ+0x1b0], R5 ;  /* 0x0001b005000095a7 */ /* 0x000ea400080210ff */
[----:B--2---:R-:W-:Y:S05]  /*a300*/  @!P1 BRA `(.L_x_81) ;  /* 0xfffffffc00f09947 */ /* 0x004fea000383ffff */
[----:B------:R-:W-:Y:S05]  /*a310*/  BRA `(.L_x_188) ;  /* 0xffffff9c00d07947 */ /* 0x000fea000383ffff */
.L_x_82:
[----:B------:R-:W-:-:S07]  /*a320*/  MOV R3, UR18 ;  /* 0x0000001200037c02 */ /* 0x000fce0008000f00 */
.L_x_189:
[----:B-1----:R1:W2:Y:S02]  /*a330*/  SYNCS.PHASECHK.TRANS64.TRYWAIT P0, [R3+URZ+0x1f0], R0 ;  /* 0x0001f000030075a7 */ /* 0x0022a400080011ff */
[----:B--2---:R-:W-:Y:S05]  /*a340*/  @!P0 NANOSLEEP.SYNCS 0x989680 ;  /* 0x009896800000895d */ /* 0x004fea0003900000 */
[----:B------:R-:W2:Y:S02]  /*a350*/  @!P0 SYNCS.PHASECHK.TRANS64 P0, [R3+URZ+0x1f0], R0 ;  /* 0x0001f000030085a7 */ /* 0x000ea400080010ff */
[----:B--2---:R-:W-:Y:S05]  /*a360*/  @!P0 BRA `(.L_x_189) ;  /* 0xfffffffc00f08947 */ /* 0x004fea000383ffff */
[----:B------:R-:W-:Y:S05]  /*a370*/  BRA `(.L_x_190) ;  /* 0xffffffa000047947 */ /* 0x000fea000383ffff */
.L_x_85:
[----:B------:R-:W-:Y:S07]  /*a380*/  MOV R0, UR6 ;  /* 0x0000000600007c02 */ /* 0x000fee0008000f00 */
.L_x_191:
[----:B-1----:R1:W2:Y:S02]  /*a390*/  SYNCS.PHASECHK.TRANS64.TRYWAIT P0, [R0+URZ], R3 ;  /* 0x00000003000075a7 */ /* 0x0022a400080011ff */
[----:B--2---:R-:W-:Y:S05]  /*a3a0*/  @!P0 NANOSLEEP.SYNCS 0x989680 ;  /* 0x009896800000895d */ /* 0x004fea0003900000 */
[----:B------:R-:W2:Y:S02]  /*a3b0*/  @!P0 SYNCS.PHASECHK.TRANS64 P0, [R0+URZ], R3 ;  /* 0x00000003000085a7 */ /* 0x000ea400080010ff */
[----:B--2---:R-:W-:Y:S05]  /*a3c0*/  @!P0 BRA `(.L_x_191) ;  /* 0xfffffffc00f08947 */ /* 0x004fea000383ffff */
[----:B------:R-:W-:Y:S05]  /*a3d0*/  BRA `(.L_x_84) ;  /* 0xffffffa000247947 */ /* 0x000fea000383ffff */
.L_x_88:
[----:B------:R-:W-:-:S07]  /*a3e0*/  MOV R0, UR4 ;  /* 0x0000000400007c02 */ /* 0x000fce0008000f00 */
.L_x_192:
[----:B--2---:R2:W4:Y:S02]  /*a3f0*/  SYNCS.PHASECHK.TRANS64.TRYWAIT P0, [R0+URZ], R3 ;  /* 0x00000003000075a7 */ /* 0x00452400080011ff */
[----:B----4-:R-:W-:Y:S05]  /*a400*/  @!P0 NANOSLEEP.SYNCS 0x989680 ;  /* 0x009896800000895d */ /* 0x010fea0003900000 */
[----:B------:R-:W4:Y:S02]  /*a410*/  @!P0 SYNCS.PHASECHK.TRANS64 P0, [R0+URZ], R3 ;  /* 0x00000003000085a7 */ /* 0x000f2400080010ff */
[----:B----4-:R-:W-:Y:S05]  /*a420*/  @!P0 BRA `(.L_x_192) ;  /* 0xfffffffc00f08947 */ /* 0x010fea000383ffff */
[----:B------:R-:W-:Y:S05]  /*a430*/  BRA `(.L_x_193) ;  /* 0xffffffa000c47947 */ /* 0x000fea000383ffff */
.L_x_89:
[----:B------:R-:W-:-:S07]  /*a440*/  MOV R0, UR5 ;  /* 0x0000000500007c02 */ /* 0x000fce0008000f00 */
.L_x_194:
[----:B-1----:R1:W2:Y:S02]  /*a450*/  SYNCS.PHASECHK.TRANS64.TRYWAIT P0, [R0+URZ], R3 ;  /* 0x00000003000075a7 */ /* 0x0022a400080011ff */
[----:B--2---:R-:W-:Y:S05]  /*a460*/  @!P0 NANOSLEEP.SYNCS 0x989680 ;  /* 0x009896800000895d */ /* 0x004fea0003900000 */
[----:B------:R-:W2:Y:S02]  /*a470*/  @!P0 SYNCS.PHASECHK.TRANS64 P0, [R0+URZ], R3 ;  /* 0x00000003000085a7 */ /* 0x000ea400080010ff */
[----:B--2---:R-:W-:Y:S05]  /*a480*/  @!P0 BRA `(.L_x_194) ;  /* 0xfffffffc00f08947 */ /* 0x004fea000383ffff */
[----:B------:R-:W-:Y:S05]  /*a490*/  BRA `(.L_x_195) ;  /* 0xffffffa000d07947 */ /* 0x000fea000383ffff */
.L_x_90:
[----:B------:R-:W-:-:S07]  /*a4a0*/  MOV R0, UR5 ;  /* 0x0000000500007c02 */ /* 0x000fce0008000f00 */
.L_x_196:
[----:B-1----:R1:W2:Y:S02]  /*a4b0*/  SYNCS.PHASECHK.TRANS64.TRYWAIT P0, [R0+URZ], R3 ;  /* 0x00000003000075a7 */ /* 0x0022a400080011ff */
[----:B--2---:R-:W-:Y:S05]  /*a4c0*/  @!P0 NANOSLEEP.SYNCS 0x989680 ;  /* 0x009896800000895d */ /* 0x004fea0003900000 */
[----:B------:R-:W2:Y:S02]  /*a4d0*/  @!P0 SYNCS.PHASECHK.TRANS64 P0, [R0+URZ], R3 ;  /* 0x00000003000085a7 */ /* 0x000ea400080010ff */
[----:B--2---:R-:W-:Y:S05]  /*a4e0*/  @!P0 BRA `(.L_x_196) ;  /* 0xfffffffc00f08947 */ /* 0x004fea000383ffff */
[----:B------:R-:W-:Y:S05]  /*a4f0*/  BRA `(.L_x_197) ;  /* 0xffffffa000dc7947 */ /* 0x000fea000383ffff */
.L_x_91:
[----:B------:R-:W-:-:S07]  /*a500*/  MOV R0, UR4 ;  /* 0x0000000400007c02 */ /* 0x000fce0008000f00 */
.L_x_198:
[----:B-1----:R1:W2:Y:S02]  /*a510*/  SYNCS.PHASECHK.TRANS64.TRYWAIT P0, [R0+URZ], R3 ;  /* 0x00000003000075a7 */ /* 0x0022a400080011ff */
[----:B--2---:R-:W-:Y:S05]  /*a520*/  @!P0 NANOSLEEP.SYNCS 0x989680 ;  /* 0x009896800000895d */ /* 0x004fea0003900000 */
[----:B------:R-:W2:Y:S02]  /*a530*/  @!P0 SYNCS.PHASECHK.TRANS64 P0, [R0+URZ], R3 ;  /* 0x00000003000085a7 */ /* 0x000ea400080010ff */
[----:B--2---:R-:W-:Y:S05]  /*a540*/  @!P0 BRA `(.L_x_198) ;  /* 0xfffffffc00f08947 */ /* 0x004fea000383ffff */
[----:B------:R-:W-:Y:S05]  /*a550*/  BRA `(.L_x_199) ;  /* 0xffffffa000e87947 */ /* 0x000fea000383ffff */
.L_x_96:
[----:B--2---:R2:W3:Y:S02]  /*a560*/  SYNCS.PHASECHK.TRANS64.TRYWAIT P0, [R12+URZ+0x1b0], R9 ;  /* 0x0001b0090c0075a7 */ /* 0x0044e400080011ff */
[----:B---3--:R-:W-:Y:S05]  /*a570*/  @!P0 NANOSLEEP.SYNCS 0x989680 ;  /* 0x009896800000895d */ /* 0x008fea0003900000 */
[----:B------:R-:W3:Y:S02]  /*a580*/  @!P0 SYNCS.PHASECHK.TRANS64 P0, [R12+URZ+0x1b0], R9 ;  /* 0x0001b0090c0085a7 */ /* 0x000ee400080010ff */
[----:B---3--:R-:W-:Y:S05]  /*a590*/  @!P0 BRA `(.L_x_96) ;  /* 0xfffffffc00f08947 */ /* 0x008fea000383ffff */
[----:B------:R-:W-:Y:S05]  /*a5a0*/  BRA `(.L_x_200) ;  /* 0xffffffa800007947 */ /* 0x000fea000383ffff */
.L_x_99:
[----:B------:R-:W-:Y:S07]  /*a5b0*/  MOV R0, UR21 ;  /* 0x0000001500007c02 */ /* 0x000fee0008000f00 */
.L_x_201:
[----:B--2---:R2:W3:Y:S02]  /*a5c0*/  SYNCS.PHASECHK.TRANS64.TRYWAIT P2, [R0+URZ+0x1a8], R11 ;  /* 0x0001a80b000075a7 */ /* 0x0044e400080411ff */
[----:B---3--:R-:W-:Y:S05]  /*a5d0*/  @!P2 NANOSLEEP.SYNCS 0x989680 ;  /* 0x009896800000a95d */ /* 0x008fea0003900000 */
[----:B------:R-:W3:Y:S02]  /*a5e0*/  @!P2 SYNCS.PHASECHK.TRANS64 P2, [R0+URZ+0x1a8], R11 ;  /* 0x0001a80b0000a5a7 */ /* 0x000ee400080410ff */
[----:B---3--:R-:W-:Y:S05]  /*a5f0*/  @!P2 BRA `(.L_x_201) ;  /* 0xfffffffc00f0a947 */ /* 0x008fea000383ffff */
[----:B------:R-:W-:Y:S05]  /*a600*/  BRA `(.L_x_98) ;  /* 0xffffffac00687947 */ /* 0x000fea000383ffff */
.L_x_102:
[----:B--2---:R-:W-:Y:S07]  /*a610*/  MOV R0, UR21 ;  /* 0x0000001500007c02 */ /* 0x004fee0008000f00 */
.L_x_202:
[----:B--2---:R2:W3:Y:S02]  /*a620*/  SYNCS.PHASECHK.TRANS64.TRYWAIT P0, [R0+URZ+0x190], R9 ;  /* 0x00019009000075a7 */ /* 0x0044e400080011ff */
[----:B---3--:R-:W-:Y:S05]  /*a630*/  @!P0 NANOSLEEP.SYNCS 0x989680 ;  /* 0x009896800000895d */ /* 0x008fea0003900000 */
[----:B------:R-:W3:Y:S02]  /*a640*/  @!P0 SYNCS.PHASECHK.TRANS64 P0, [R0+URZ+0x190], R9 ;  /* 0x00019009000085a7 */ /* 0x000ee400080010ff */
[----:B---3--:R-:W-:Y:S05]  /*a650*/  @!P0 BRA `(.L_x_202) ;  /* 0xfffffffc00f08947 */ /* 0x008fea000383ffff */
[----:B------:R-:W-:Y:S05]  /*a660*/  BRA `(.L_x_203) ;  /* 0xffffffac00c47947 */ /* 0x000fea000383ffff */
.L_x_103:
[----:B------:R-:W-:Y:S07]  /*a670*/  MOV R0, UR21 ;  /* 0x0000001500007c02 */ /* 0x000fee0008000f00 */
.L_x_204:
[----:B--2---:R2:W3:Y:S02]  /*a680*/  SYNCS.PHASECHK.TRANS64.TRYWAIT P0, [R0+URZ+0x198], R9 ;  /* 0x00019809000075a7 */ /* 0x0044e400080011ff */
[----:B---3--:R-:W-:Y:S05]  /*a690*/  @!P0 NANOSLEEP.SYNCS 0x989680 ;  /* 0x009896800000895d */ /* 0x008fea0003900000 */
[----:B------:R-:W3:Y:S02]  /*a6a0*/  @!P0 SYNCS.PHASECHK.TRANS64 P0, [R0+URZ+0x198], R9 ;  /* 0x00019809000085a7 */ /* 0x000ee400080010ff */
[----:B---3--:R-:W-:Y:S05]  /*a6b0*/  @!P0 BRA `(.L_x_204) ;  /* 0xfffffffc00f08947 */ /* 0x008fea000383ffff */
[----:B------:R-:W-:Y:S05]  /*a6c0*/  BRA `(.L_x_205) ;  /* 0xffffffb000007947 */ /* 0x000fea000383ffff */
.L_x_105:
[----:B------:R-:W-:-:S07]  /*a6d0*/  MOV R0, UR21 ;  /* 0x0000001500007c02 */ /* 0x000fce0008000f00 */
.L_x_206:
[----:B---3--:R3:W4:Y:S02]  /*a6e0*/  SYNCS.PHASECHK.TRANS64.TRYWAIT P0, [R0+URZ+0x190], R3 ;  /* 0x00019003000075a7 */ /* 0x00872400080011ff */
[----:B----4-:R-:W-:Y:S05]  /*a6f0*/  @!P0 NANOSLEEP.SYNCS 0x989680 ;  /* 0x009896800000895d */ /* 0x010fea0003900000 */
[----:B------:R-:W4:Y:S02]  /*a700*/  @!P0 SYNCS.PHASECHK.TRANS64 P0, [R0+URZ+0x190], R3 ;  /* 0x00019003000085a7 */ /* 0x000f2400080010ff */
[----:B----4-:R-:W-:Y:S05]  /*a710*/  @!P0 BRA `(.L_x_206) ;  /* 0xfffffffc00f08947 */ /* 0x010fea000383ffff */
[----:B------:R-:W-:Y:S05]  /*a720*/  BRA `(.L_x_207) ;  /* 0xffffffb000747947 */ /* 0x000fea000383ffff */
.L_x_107:
[----:B-1----:R1:W2:Y:S02]  /*a730*/  SYNCS.PHASECHK.TRANS64.TRYWAIT P0, [R3+URZ+0x1b0], R0 ;  /* 0x0001b000030075a7 */ /* 0x0022a400080011ff */
[----:B--2---:R-:W-:Y:S05]  /*a740*/  @!P0 NANOSLEEP.SYNCS 0x989680 ;  /* 0x009896800000895d */ /* 0x004fea0003900000 */
[----:B------:R-:W2:Y:S02]  /*a750*/  @!P0 SYNCS.PHASECHK.TRANS64 P0, [R3+URZ+0x1b0], R0 ;  /* 0x0001b000030085a7 */ /* 0x000ea400080010ff */
[----:B--2---:R-:W-:Y:S05]  /*a760*/  @!P0 BRA `(.L_x_107) ;  /* 0xfffffffc00f08947 */ /* 0x004fea000383ffff */
[----:B------:R-:W-:Y:S05]  /*a770*/  BRA `(.L_x_208) ;  /* 0xffffffb400307947 */ /* 0x000fea000383ffff */
.L_x_118:
[----:B-1----:R1:W2:Y:S02]  /*a780*/  SYNCS.PHASECHK.TRANS64.TRYWAIT P1, [R3+URZ+0x180], R0 ;  /* 0x00018000030075a7 */ /* 0x0022a400080211ff */
[----:B--2---:R-:W-:Y:S05]  /*a790*/  @!P1 NANOSLEEP.SYNCS 0x989680 ;  /* 0x009896800000995d */ /* 0x004fea0003900000 */
[----:B------:R-:W2:Y:S02]  /*a7a0*/  @!P1 SYNCS.PHASECHK.TRANS64 P1, [R3+URZ+0x180], R0 ;  /* 0x00018000030095a7 */ /* 0x000ea400080210ff */
[----:B--2---:R-:W-:Y:S05]  /*a7b0*/  @!P1 BRA `(.L_x_118) ;  /* 0xfffffffc00f09947 */ /* 0x004fea000383ffff */
[----:B------:R-:W-:Y:S05]  /*a7c0*/  BRA `(.L_x_117) ;  /* 0xffffffc000b07947 */ /* 0x000fea000383ffff */
.L_x_120:
[----:B----4-:R4:W1:Y:S02]  /*a7d0*/  SYNCS.PHASECHK.TRANS64.TRYWAIT P0, [R78+URZ+0x1d0], R5 ;  /* 0x0001d0054e0075a7 */ /* 0x01086400080011ff */
[----:B-1----:R-:W-:Y:S05]  /*a7e0*/  @!P0 NANOSLEEP.SYNCS 0x989680 ;  /* 0x009896800000895d */ /* 0x002fea0003900000 */
[----:B------:R-:W1:Y:S02]  /*a7f0*/  @!P0 SYNCS.PHASECHK.TRANS64 P0, [R78+URZ+0x1d0], R5 ;  /* 0x0001d0054e0085a7 */ /* 0x000e6400080010ff */
[----:B-1----:R-:W-:Y:S05]  /*a800*/  @!P0 BRA `(.L_x_120) ;  /* 0xfffffffc00f08947 */ /* 0x002fea000383ffff */
[----:B------:R-:W-:Y:S05]  /*a810*/  BRA `(.L_x_119) ;  /* 0xffffffc4000c7947 */ /* 0x000fea000383ffff */
.L_x_128:
[----:B--2---:R2:W3:Y:S02]  /*a820*/  SYNCS.PHASECHK.TRANS64.TRYWAIT P0, [R111+URZ+0x180], R0 ;  /* 0x000180006f0075a7 */ /* 0x0044e400080011ff */
[----:B---3--:R-:W-:Y:S05]  /*a830*/  @!P0 NANOSLEEP.SYNCS 0x989680 ;  /* 0x009896800000895d */ /* 0x008fea0003900000 */
[----:B------:R-:W3:Y:S02]  /*a840*/  @!P0 SYNCS.PHASECHK.TRANS64 P0, [R111+URZ+0x180], R0 ;  /* 0x000180006f0085a7 */ /* 0x000ee400080010ff */
[----:B---3--:R-:W-:Y:S05]  /*a850*/  @!P0 BRA `(.L_x_128) ;  /* 0xfffffffc00f08947 */ /* 0x008fea000383ffff */
[----:B------:R-:W-:Y:S05]  /*a860*/  BRA `(.L_x_127) ;  /* 0xffffffd800107947 */ /* 0x000fea000383ffff */
        .weak           $__internal_0_$__cuda_sm10x_tcgen05_guardrail_trap_col_being_dealloced_not_returned_by_alloc
        .type           $__internal_0_$__cuda_sm10x_tcgen05_guardrail_trap_col_being_dealloced_not_returned_by_alloc,@function
        .size           $__internal_0_$__cuda_sm10x_tcgen05_guardrail_trap_col_being_dealloced_not_returned_by_alloc,($__internal_1_$__cuda_sm10x_tcgen05_guardrail_trap_phase_invalid_during_alloc - $__internal_0_$__cuda_sm10x_tcgen05_guardrail_trap_col_being_dealloced_not_returned_by_alloc)
$__internal_0_$__cuda_sm10x_tcgen05_guardrail_trap_col_being_dealloced_not_returned_by_alloc:
[----:B------:R-:W-:Y:S05]  /*a870*/  BPT.TRAP 0x1 ;  /* 0x000000040000795c */ /* 0x000fea0000300000 */
[----:B------:R-:W-:-:S04]  /*a880*/  HFMA2 R3, -RZ, RZ, 0, 0 ;  /* 0x00000000ff037431 */ /* 0x000fc800000001ff */
[----:B------:R-:W-:Y:S05]  /*a890*/  RET.REL.NODEC R2 `(_ZN7cutlass13device_kernelINS_4gemm6kernel13GemmUniversalIN4cute5tupleIJiiiiEEENS1_10collective13CollectiveMmaINS1_35MainloopSm100TmaUmmaWarpSpecializedILi24ELi2ELi4ENS5_IJNS4_1CILi1EEENSA_ILi8EEESB_EEEEENS5_IJNSA_ILi128EEESF_NSA_ILi32EEEEEEaNS5_IJlSB_lEEEaSI_NS4_8TiledMMAINS4_8MMA_AtomIJNS4_15SM100_MMA_S8_SSIaaiLi128ELi128ELNS4_4UMMA5MajorE0ELSN_0ELNSM_8SaturateE0EEEEEENS4_6LayoutINS5_IJSB_SB_SB_EEENS5_IJNSA_ILi0EEEST_ST_EEEEENS5_IJNS4_10UnderscoreESW_SW_EEEEENS4_23SM90_TMA_LOAD_MULTICASTENS4_14ComposedLayoutINS4_7SwizzleILi1ELi4ELi3EEENS4_18smem_ptr_flag_bitsILi8EEENSR_INS5_IJSC_SG_EEENS5_IJSG_SB_EEEEEEEvNS4_8identityENS4_13SM90_TMA_LOADES18_vS19_EENS_8epilogue10collective18CollectiveEpilogueINS1C_23Sm100TmaWarpSpecializedILi2ELi2ELi64ELb0ELb0EEEJSH_NS5_IJNSR_ISF_SB_EENSR_INSA_ILi64EEESB_EEEEEaSI_aSI_NS1C_6fusion15FusionCallbacksIS1G_NS1L_17LinearCombinationIaiaiLNS_15FloatRoundStyleE2EEESH_S1K_JEEENS4_5SM1004TMEM4LOAD26SM100_TMEM_LOAD_32dp32b64xES1A_NS10_INS11_ILi2ELi4ELi3EEES14_NSR_INS5_IJSC_S1I_EEENS5_IJS1I_SB_EEEEEEENS4_39AutoVectorizingCopyWithAssumedAlignmentILi128EEENS4_14SM90_TMA_STOREES1Z_S21_S21_EEEvvEEEEvNT_6ParamsE) ;  /* 0xffffff5402d87950 */ /* 0x000fea0003c3ffff */
        .weak           $__internal_1_$__cuda_sm10x_tcgen05_guardrail_trap_phase_invalid_during_alloc
        .type           $__internal_1_$__cuda_sm10x_tcgen05_guardrail_trap_phase_invalid_during_alloc,@function
        .size           $__internal_1_$__cuda_sm10x_tcgen05_guardrail_trap_phase_invalid_during_alloc,($__internal_2_$__cuda_sm10x_tcgen05_guardrail_trap_unallocated_columns_being_dealloced - $__internal_1_$__cuda_sm10x_tcgen05_guardrail_trap_phase_invalid_during_alloc)
$__internal_1_$__cuda_sm10x_tcgen05_guardrail_trap_phase_invalid_during_alloc:
[----:B------:R-:W-:Y:S05]  /*a8a0*/  BPT.TRAP 0x1 ;  /* 0x000000040000795c */ /* 0x000fea0000300000 */
[----:B------:R-:W-:-:S04]  /*a8b0*/  MOV R5, 0x0 ;  /* 0x0000000000057802 */ /* 0x000fc80000000f00 */
[----:B------:R-:W-:Y:S05]  /*a8c0*/  RET.REL.NODEC R4 `(_ZN7cutlass13device_kernelINS_4gemm6kernel13GemmUniversalIN4cute5tupleIJiiiiEEENS1_10collective13CollectiveMmaINS1_35MainloopSm100TmaUmmaWarpSpecializedILi24ELi2ELi4ENS5_IJNS4_1CILi1EEENSA_ILi8EEESB_EEEEENS5_IJNSA_ILi128EEESF_NSA_ILi32EEEEEEaNS5_IJlSB_lEEEaSI_NS4_8TiledMMAINS4_8MMA_AtomIJNS4_15SM100_MMA_S8_SSIaaiLi128ELi128ELNS4_4UMMA5MajorE0ELSN_0ELNSM_8SaturateE0EEEEEENS4_6LayoutINS5_IJSB_SB_SB_EEENS5_IJNSA_ILi0EEEST_ST_EEEEENS5_IJNS4_10UnderscoreESW_SW_EEEEENS4_23SM90_TMA_LOAD_MULTICASTENS4_14ComposedLayoutINS4_7SwizzleILi1ELi4ELi3EEENS4_18smem_ptr_flag_bitsILi8EEENSR_INS5_IJSC_SG_EEENS5_IJSG_SB_EEEEEEEvNS4_8identityENS4_13SM90_TMA_LOADES18_vS19_EENS_8epilogue10collective18CollectiveEpilogueINS1C_23Sm100TmaWarpSpecializedILi2ELi2ELi64ELb0ELb0EEEJSH_NS5_IJNSR_ISF_SB_EENSR_INSA_ILi64EEESB_EEEEEaSI_aSI_NS1C_6fusion15FusionCallbacksIS1G_NS1L_17LinearCombinationIaiaiLNS_15FloatRoundStyleE2EEESH_S1K_JEEENS4_5SM1004TMEM4LOAD26SM100_TMEM_LOAD_32dp32b64xES1A_NS10_INS11_ILi2ELi4ELi3EEES14_NSR_INS5_IJSC_S1I_EEENS5_IJS1I_SB_EEEEEEENS4_39AutoVectorizingCopyWithAssumedAlignmentILi128EEENS4_14SM90_TMA_STOREES1Z_S21_S21_EEEvvEEEEvNT_6ParamsE) ;  /* 0xffffff5404cc7950 */ /* 0x000fea0003c3ffff */
        .weak           $__internal_2_$__cuda_sm10x_tcgen05_guardrail_trap_unallocated_columns_being_dealloced
        .type           $__internal_2_$__cuda_sm10x_tcgen05_guardrail_trap_unallocated_columns_being_dealloced,@function
        .size           $__internal_2_$__cuda_sm10x_tcgen05_guardrail_trap_unallocated_columns_being_dealloced,(.L_x_210 - $__internal_2_$__cuda_sm10x_tcgen05_guardrail_trap_unallocated_columns_being_dealloced)
$__internal_2_$__cuda_sm10x_tcgen05_guardrail_trap_unallocated_columns_being_dealloced:
[----:B------:R-:W-:Y:S05]  /*a8d0*/  BPT.TRAP 0x1 ;  /* 0x000000040000795c */ /* 0x000fea0000300000 */
[----:B------:R-:W-:-:S04]  /*a8e0*/  HFMA2 R3, -RZ, RZ, 0, 0 ;  /* 0x00000000ff037431 */ /* 0x000fc800000001ff */
[----:B------:R-:W-:Y:S05]  /*a8f0*/  RET.REL.NODEC R2 `(_ZN7cutlass13device_kernelINS_4gemm6kernel13GemmUniversalIN4cute5tupleIJiiiiEEENS1_10collective13CollectiveMmaINS1_35MainloopSm100TmaUmmaWarpSpecializedILi24ELi2ELi4ENS5_IJNS4_1CILi1EEENSA_ILi8EEESB_EEEEENS5_IJNSA_ILi128EEESF_NSA_ILi32EEEEEEaNS5_IJlSB_lEEEaSI_NS4_8TiledMMAINS4_8MMA_AtomIJNS4_15SM100_MMA_S8_SSIaaiLi128ELi128ELNS4_4UMMA5MajorE0ELSN_0ELNSM_8SaturateE0EEEEEENS4_6LayoutINS5_IJSB_SB_SB_EEENS5_IJNSA_ILi0EEEST_ST_EEEEENS5_IJNS4_10UnderscoreESW_SW_EEEEENS4_23SM90_TMA_LOAD_MULTICASTENS4_14ComposedLayoutINS4_7SwizzleILi1ELi4ELi3EEENS4_18smem_ptr_flag_bitsILi8EEENSR_INS5_IJSC_SG_EEENS5_IJSG_SB_EEEEEEEvNS4_8identityENS4_13SM90_TMA_LOADES18_vS19_EENS_8epilogue10collective18CollectiveEpilogueINS1C_23Sm100TmaWarpSpecializedILi2ELi2ELi64ELb0ELb0EEEJSH_NS5_IJNSR_ISF_SB_EENSR_INSA_ILi64EEESB_EEEEEaSI_aSI_NS1C_6fusion15FusionCallbacksIS1G_NS1L_17LinearCombinationIaiaiLNS_15FloatRoundStyleE2EEESH_S1K_JEEENS4_5SM1004TMEM4LOAD26SM100_TMEM_LOAD_32dp32b64xES1A_NS10_INS11_ILi2ELi4ELi3EEES14_NSR_INS5_IJSC_S1I_EEENS5_IJS1I_SB_EEEEEEENS4_39AutoVectorizingCopyWithAssumedAlignmentILi128EEENS4_14SM90_TMA_STOREES1Z_S21_S21_EEEvvEEEEvNT_6ParamsE) ;  /* 0xffffff5402c07950 */ /* 0x000fea0003c3ffff */
.L_x_209:
[----:B------:R-:W-:-:S00]  /*a900*/  BRA `(.L_x_209) ;  /* 0xfffffffc00fc7947 */ /* 0x000fc0000383ffff */
[----:B------:R-:W-:-:S00]  /*a910*/  NOP ;  /* 0x0000000000007918 */ /* 0x000fc00000000000 */
        /* <DEDUP_REMOVED lines=14> */
.L_x_210:


//--------------------- .nv.global.init           --------------------------
	.section	.nv.global.init,"aw",@progbits
.nv.global.init:
	.type		$str$27,@object
	.size		$str$27,($str$28 - $str$27)
$str$27:
        /*0000*/ 	.byte	0x28, 0x61, 0x64, 0x64, 0x72, 0x65, 0x73, 0x73, 0x20, 0x26, 0x20, 0x6d, 0x61, 0x73, 0x6b, 0x29
        /*0010*/ 	.byte	0x20, 0x3d, 0x3d, 0x20, 0x30, 0x00
	.type		$str$28,@object
	.size		$str$28,($str$26 - $str$28)
$str$28:
        /*0016*/ 	.byte	0x2f, 0x74, 0x6d, 0x70, 0x2f, 0x63, 0x75, 0x74, 0x6c, 0x61, 0x73, 0x73, 0x5f, 0x73, 0x77, 0x65
        /*0026*/ 	.byte	0x65, 0x70, 0x5f, 0x73, 0x72, 0x63, 0x2f, 0x69, 0x6e, 0x63, 0x6c, 0x75, 0x64, 0x65, 0x2f, 0x63
        /*0036*/ 	.byte	0x75, 0x74, 0x65, 0x2f, 0x70, 0x6f, 0x69, 0x6e, 0x74, 0x65, 0x72, 0x5f, 0x66, 0x6c, 0x61, 0x67
        /*0046*/ 	.byte	0x67, 0x65, 0x64, 0x2e, 0x68, 0x70, 0x70, 0x00
	.type		$str$26,@object
	.size		$str$26,($str$25 - $str$26)
$str$26:
        /*004e*/ 	.byte	0x2f, 0x74, 0x6d, 0x70, 0x2f, 0x63, 0x75, 0x74, 0x6c, 0x61, 0x73, 0x73, 0x5f, 0x73, 0x77, 0x65
        /*005e*/ 	.byte	0x65, 0x70, 0x5f, 0x73, 0x72, 0x63, 0x2f, 0x69, 0x6e, 0x63, 0x6c, 0x75, 0x64, 0x65, 0x2f, 0x63
        /*006e*/ 	.byte	0x75, 0x74, 0x65, 0x2f, 0x61, 0x74, 0x6f, 0x6d, 0x2f, 0x63, 0x6f, 0x70, 0x79, 0x5f, 0x74, 0x72
        /*007e*/ 	.byte	0x61, 0x69, 0x74, 0x73, 0x5f, 0x73, 0x6d, 0x31, 0x30, 0x30, 0x2e, 0x68, 0x70, 0x70, 0x00
	.type		$str$25,@object
	.size		$str$25,(__unnamed_1 - $str$25)
$str$25:
        /*008d*/ 	.byte	0x28, 0x28, 0x75, 0x69, 0x6e, 0x74, 0x33, 0x32, 0x5f, 0x74, 0x28, 0x74, 0x68, 0x72, 0x65, 0x61
        /*009d*/ 	.byte	0x64, 0x49, 0x64, 0x78, 0x2e, 0x78, 0x29, 0x20, 0x2f, 0x20, 0x33, 0x32, 0x29, 0x20, 0x25, 0x20
        /*00ad*/ 	.byte	0x34, 0x29, 0x20, 0x3d, 0x3d, 0x20, 0x28, 0x28, 0x28, 0x74, 0x6d, 0x65, 0x6d, 0x5f, 0x61, 0x64
        /*00bd*/ 	.byte	0x64, 0x72, 0x20, 0x3e, 0x3e, 0x20, 0x31, 0x36, 0x29, 0x20, 0x2f, 0x20, 0x33, 0x32, 0x29, 0x20
        /*00cd*/ 	.byte	0x25, 0x20, 0x34, 0x29, 0x00
	.type		__unnamed_1,@object
	.size		__unnamed_1,(__unnamed_2 - __unnamed_1)
__unnamed_1:
        /*00d2*/ 	.byte	0x61, 0x75, 0x74, 0x6f, 0x20, 0x63, 0x75, 0x74, 0x65, 0x3a, 0x3a, 0x61, 0x73, 0x5f, 0x70, 0x6f
        /* <DEDUP_REMOVED lines=24> */
        /*0262*/ 	.byte	0x5d, 0x00
	.type		__unnamed_2,@object
	.size		__unnamed_2,(.L_2 - __unnamed_2)
__unnamed_2:
        /* <DEDUP_REMOVED lines=42> */
        /*0504*/ 	.byte	0x43, 0x3c, 0x30, 0x3e, 0x3e, 0x3e, 0x3e, 0x5d, 0x00
.L_2:


//--------------------- .nv.shared._ZN7cutlass13device_kernelINS_4gemm6kernel13GemmUniversalIN4cute5tupleIJiiiiEEENS1_10collective13CollectiveMmaINS1_35MainloopSm100TmaUmmaWarpSpecializedILi24ELi2ELi4ENS5_IJNS4_1CILi1EEENSA_ILi8EEESB_EEEEENS5_IJNSA_ILi128EEESF_NSA_ILi32EEEEEEaNS5_IJlSB_lEEEaSI_NS4_8TiledMMAINS4_8MMA_AtomIJNS4_15SM100_MMA_S8_SSIaaiLi128ELi128ELNS4_4UMMA5MajorE0ELSN_0ELNSM_8SaturateE0EEEEEENS4_6LayoutINS5_IJSB_SB_SB_EEENS5_IJNSA_ILi0EEEST_ST_EEEEENS5_IJNS4_10UnderscoreESW_SW_EEEEENS4_23SM90_TMA_LOAD_MULTICASTENS4_14ComposedLayoutINS4_7SwizzleILi1ELi4ELi3EEENS4_18smem_ptr_flag_bitsILi8EEENSR_INS5_IJSC_SG_EEENS5_IJSG_SB_EEEEEEEvNS4_8identityENS4_13SM90_TMA_LOADES18_vS19_EENS_8epilogue10collective18CollectiveEpilogueINS1C_23Sm100TmaWarpSpecializedILi2ELi2ELi64ELb0ELb0EEEJSH_NS5_IJNSR_ISF_SB_EENSR_INSA_ILi64EEESB_EEEEEaSI_aSI_NS1C_6fusion15FusionCallbacksIS1G_NS1L_17LinearCombinationIaiaiLNS_15FloatRoundStyleE2EEESH_S1K_JEEENS4_5SM1004TMEM4LOAD26SM100_TMEM_LOAD_32dp32b64xES1A_NS10_INS11_ILi2ELi4ELi3EEES14_NSR_INS5_IJSC_S1I_EEENS5_IJS1I_SB_EEEEEEENS4_39AutoVectorizingCopyWithAssumedAlignmentILi128EEENS4_14SM90_TMA_STOREES1Z_S21_S21_EEEvvEEEEvNT_6ParamsE --------------------------
	.section	.nv.shared._ZN7cutlass13device_kernelINS_4gemm6kernel13GemmUniversalIN4cute5tupleIJiiiiEEENS1_10collective13CollectiveMmaINS1_35MainloopSm100TmaUmmaWarpSpecializedILi24ELi2ELi4ENS5_IJNS4_1CILi1EEENSA_ILi8EEESB_EEEEENS5_IJNSA_ILi128EEESF_NSA_ILi32EEEEEEaNS5_IJlSB_lEEEaSI_NS4_8TiledMMAINS4_8MMA_AtomIJNS4_15SM100_MMA_S8_SSIaaiLi128ELi128ELNS4_4UMMA5MajorE0ELSN_0ELNSM_8SaturateE0EEEEEENS4_6LayoutINS5_IJSB_SB_SB_EEENS5_IJNSA_ILi0EEEST_ST_EEEEENS5_IJNS4_10UnderscoreESW_SW_EEEEENS4_23SM90_TMA_LOAD_MULTICASTENS4_14ComposedLayoutINS4_7SwizzleILi1ELi4ELi3EEENS4_18smem_ptr_flag_bitsILi8EEENSR_INS5_IJSC_SG_EEENS5_IJSG_SB_EEEEEEEvNS4_8identityENS4_13SM90_TMA_LOADES18_vS19_EENS_8epilogue10collective18CollectiveEpilogueINS1C_23Sm100TmaWarpSpecializedILi2ELi2ELi64ELb0ELb0EEEJSH_NS5_IJNSR_ISF_SB_EENSR_INSA_ILi64EEESB_EEEEEaSI_aSI_NS1C_6fusion15FusionCallbacksIS1G_NS1L_17LinearCombinationIaiaiLNS_15FloatRoundStyleE2EEESH_S1K_JEEENS4_5SM1004TMEM4LOAD26SM100_TMEM_LOAD_32dp32b64xES1A_NS10_INS11_ILi2ELi4ELi3EEES14_NSR_INS5_IJSC_S1I_EEENS5_IJS1I_SB_EEEEEEENS4_39AutoVectorizingCopyWithAssumedAlignmentILi128EEENS4_14SM90_TMA_STOREES1Z_S21_S21_EEEvvEEEEvNT_6ParamsE,"aw",@nobits
	.sectionflags	@""
	.align	16
	.zero		1024


//--------------------- .nv.shared.reserved.0     --------------------------
	.section	.nv.shared.reserved.0,"aw",@nobits
	.weak		__nv_reservedSMEM_offset_0_alias
	.size		__nv_reservedSMEM_offset_0_alias, 0, 64
	.other		__nv_reservedSMEM_offset_0_alias,@"STO_CUDA_RESERVED_SHARED STV_DEFAULT"
__nv_reservedSMEM_offset_0_alias:
	.zero		0
.nv.shared.reserved.0:
	.zero		64
	.weak		__nv_reservedSMEM_tcgen05_partition
	.type		__nv_reservedSMEM_tcgen05_partition,@object
	.size		__nv_reservedSMEM_tcgen05_partition,(.L_0 - __nv_reservedSMEM_tcgen05_partition)
__nv_reservedSMEM_tcgen05_partition:
	.zero		32
.L_0:


//--------------------- .nv.global                --------------------------
	.section	.nv.global,"aw",@nobits
.nv.global:
	.type		_ZN40_INTERNAL_51fcb912_4_k_cu_09001aba_358954cute1_E,@object
	.size		_ZN40_INTERNAL_51fcb912_4_k_cu_09001aba_358954cute1_E,(_ZN40_INTERNAL_51fcb912_4_k_cu_09001aba_358954cuda3std3__45__cpo6cbeginE - _ZN40_INTERNAL_51fcb912_4_k_cu_09001aba_358954cute1_E)
_ZN40_INTERNAL_51fcb912_4_k_cu_09001aba_358954cute1_E:
	.zero		1
	.type		_ZN40_INTERNAL_51fcb912_4_k_cu_09001aba_358954cuda3std3__45__cpo6cbeginE,@object
	.size		_ZN40_INTERNAL_51fcb912_4_k_cu_09001aba_358954cuda3std3__45__cpo6cbeginE,(_ZN40_INTERNAL_51fcb912_4_k_cu_09001aba_358954cuda3std3__48in_placeE - _ZN40_INTERNAL_51fcb912_4_k_cu_09001aba_358954cuda3std3__45__cpo6cbeginE)
_ZN40_INTERNAL_51fcb912_4_k_cu_09001aba_358954cuda3std3__45__cpo6cbeginE:
	.zero		1
	.type		_ZN40_INTERNAL_51fcb912_4_k_cu_09001aba_358954cuda3std3__48in_placeE,@object
	.size		_ZN40_INTERNAL_51fcb912_4_k_cu_09001aba_358954cuda3std3__48in_placeE,(_ZN40_INTERNAL_51fcb912_4_k_cu_09001aba_358954cuda3std6ranges3__45__cpo9iter_moveE - _ZN40_INTERNAL_51fcb912_4_k_cu_09001aba_358954cuda3std3__48in_placeE)
_ZN40_INTERNAL_51fcb912_4_k_cu_09001aba_358954cuda3std3__48in_placeE:
	.zero		1
	.type		_ZN40_INTERNAL_51fcb912_4_k_cu_09001aba_358954cuda3std6ranges3__45__cpo9iter_moveE,@object
	.size		_ZN40_INTERNAL_51fcb912_4_k_cu_09001aba_358954cuda3std6ranges3__45__cpo9iter_moveE,(_ZN40_INTERNAL_51fcb912_4_k_cu_09001aba_358954cuda3std3__45__cpo5beginE - _ZN40_INTERNAL_51fcb912_4_k_cu_09001aba_358954cuda3std6ranges3__45__cpo9iter_moveE)
_ZN40_INTERNAL_51fcb912_4_k_cu_09001aba_358954cuda3std6ranges3__45__cpo9iter_moveE:
	.zero		1
	.type		_ZN40_INTERNAL_51fcb912_4_k_cu_09001aba_358954cuda3std3__45__cpo5beginE,@object
	.size		_ZN40_INTERNAL_51fcb912_4_k_cu_09001aba_358954cuda3std3__45__cpo5beginE,(_ZN40_INTERNAL_51fcb912_4_k_cu_09001aba_358954cuda3std3__442_GLOBAL__N__51fcb912_4_k_cu_09001aba_358956ignoreE - _ZN40_INTERNAL_51fcb912_4_k_cu_09001aba_358954cuda3std3__45__cpo5beginE)
_ZN40_INTERNAL_51fcb912_4_k_cu_09001aba_358954cuda3std3__45__cpo5beginE:
	.zero		1
	.type		_ZN40_INTERNAL_51fcb912_4_k_cu_09001aba_358954cuda3std3__442_GLOBAL__N__51fcb912_4_k_cu_09001aba_358956ignoreE,@object
	.size		_ZN40_INTERNAL_51fcb912_4_k_cu_09001aba_358954cuda3std3__442_GLOBAL__N__51fcb912_4_k_cu_09001aba_358956ignoreE,(_ZN40_INTERNAL_51fcb912_4_k_cu_09001aba_358954cute7productE - _ZN40_INTERNAL_51fcb912_4_k_cu_09001aba_358954cuda3std3__442_GLOBAL__N__51fcb912_4_k_cu_09001aba_358956ignoreE)
_ZN40_INTERNAL_51fcb912_4_k_cu_09001aba_358954cuda3std3__442_GLOBAL__N__51fcb912_4_k_cu_09001aba_358956ignoreE:
	.zero		1
	.type		_ZN40_INTERNAL_51fcb912_4_k_cu_09001aba_358954cute7productE,@object
	.size		_ZN40_INTERNAL_51fcb912_4_k_cu_09001aba_358954cute7productE,(_ZN40_INTERNAL_51fcb912_4_k_cu_09001aba_358954cuda3std3__45__cpo3endE - _ZN40_INTERNAL_51fcb912_4_k_cu_09001aba_358954cute7productE)
_ZN40_INTERNAL_51fcb912_4_k_cu_09001aba_358954cute7productE:
	.zero		1
	.type		_ZN40_INTERNAL_51fcb912_4_k_cu_09001aba_358954cuda3std3__45__cpo3endE,@object
	.size		_ZN40_INTERNAL_51fcb912_4_k_cu_09001aba_358954cuda3std3__45__cpo3endE,(_ZN40_INTERNAL_51fcb912_4_k_cu_09001aba_358954cuda3std3__419piecewise_constructE - _ZN40_INTERNAL_51fcb912_4_k_cu_09001aba_358954cuda3std3__45__cpo3endE)
_ZN40_INTERNAL_51fcb912_4_k_cu_09001aba_358954cuda3std3__45__cpo3endE:
	.zero		1
	.type		_ZN40_INTERNAL_51fcb912_4_k_cu_09001aba_358954cuda3std3__419piecewise_constructE,@object
	.size		_ZN40_INTERNAL_51fcb912_4_k_cu_09001aba_358954cuda3std3__419piecewise_constructE,(_ZN40_INTERNAL_51fcb912_4_k_cu_09001aba_358954cuda3std3__45__cpo4cendE - _ZN40_INTERNAL_51fcb912_4_k_cu_09001aba_358954cuda3std3__419piecewise_constructE)
_ZN40_INTERNAL_51fcb912_4_k_cu_09001aba_358954cuda3std3__419piecewise_constructE:
	.zero		1
	.type		_ZN40_INTERNAL_51fcb912_4_k_cu_09001aba_358954cuda3std3__45__cpo4cendE,@object
	.size		_ZN40_INTERNAL_51fcb912_4_k_cu_09001aba_358954cuda3std3__45__cpo4cendE,(_ZN40_INTERNAL_51fcb912_4_k_cu_09001aba_358954cuda3std6ranges3__45__cpo4swapE - _ZN40_INTERNAL_51fcb912_4_k_cu_09001aba_358954cuda3std3__45__cpo4cendE)
_ZN40_INTERNAL_51fcb912_4_k_cu_09001aba_358954cuda3std3__45__cpo4cendE:
	.zero		1
	.type		_ZN40_INTERNAL_51fcb912_4_k_cu_09001aba_358954cuda3std6ranges3__45__cpo4swapE,@object
	.size		_ZN40_INTERNAL_51fcb912_4_k_cu_09001aba_358954cuda3std6ranges3__45__cpo4swapE,(.L_10 - _ZN40_INTERNAL_51fcb912_4_k_cu_09001aba_358954cuda3std6ranges3__45__cpo4swapE)
_ZN40_INTERNAL_51fcb912_4_k_cu_09001aba_358954cuda3std6ranges3__45__cpo4swapE:
	.zero		1
.L_10:


//--------------------- .nv.constant0._ZN7cutlass13device_kernelINS_4gemm6kernel13GemmUniversalIN4cute5tupleIJiiiiEEENS1_10collective13CollectiveMmaINS1_35MainloopSm100TmaUmmaWarpSpecializedILi24ELi2ELi4ENS5_IJNS4_1CILi1EEENSA_ILi8EEESB_EEEEENS5_IJNSA_ILi128EEESF_NSA_ILi32EEEEEEaNS5_IJlSB_lEEEaSI_NS4_8TiledMMAINS4_8MMA_AtomIJNS4_15SM100_MMA_S8_SSIaaiLi128ELi128ELNS4_4UMMA5MajorE0ELSN_0ELNSM_8SaturateE0EEEEEENS4_6LayoutINS5_IJSB_SB_SB_EEENS5_IJNSA_ILi0EEEST_ST_EEEEENS5_IJNS4_10UnderscoreESW_SW_EEEEENS4_23SM90_TMA_LOAD_MULTICASTENS4_14ComposedLayoutINS4_7SwizzleILi1ELi4ELi3EEENS4_18smem_ptr_flag_bitsILi8EEENSR_INS5_IJSC_SG_EEENS5_IJSG_SB_EEEEEEEvNS4_8identityENS4_13SM90_TMA_LOADES18_vS19_EENS_8epilogue10collective18CollectiveEpilogueINS1C_23Sm100TmaWarpSpecializedILi2ELi2ELi64ELb0ELb0EEEJSH_NS5_IJNSR_ISF_SB_EENSR_INSA_ILi64EEESB_EEEEEaSI_aSI_NS1C_6fusion15FusionCallbacksIS1G_NS1L_17LinearCombinationIaiaiLNS_15FloatRoundStyleE2EEESH_S1K_JEEENS4_5SM1004TMEM4LOAD26SM100_TMEM_LOAD_32dp32b64xES1A_NS10_INS11_ILi2ELi4ELi3EEES14_NSR_INS5_IJSC_S1I_EEENS5_IJS1I_SB_EEEEEEENS4_39AutoVectorizingCopyWithAssumedAlignmentILi128EEENS4_14SM90_TMA_STOREES1Z_S21_S21_EEEvvEEEEvNT_6ParamsE --------------------------
	.section	.nv.constant0._ZN7cutlass13device_kernelINS_4gemm6kernel13GemmUniversalIN4cute5tupleIJiiiiEEENS1_10collective13CollectiveMmaINS1_35MainloopSm100TmaUmmaWarpSpecializedILi24ELi2ELi4ENS5_IJNS4_1CILi1EEENSA_ILi8EEESB_EEEEENS5_IJNSA_ILi128EEESF_NSA_ILi32EEEEEEaNS5_IJlSB_lEEEaSI_NS4_8TiledMMAINS4_8MMA_AtomIJNS4_15SM100_MMA_S8_SSIaaiLi128ELi128ELNS4_4UMMA5MajorE0ELSN_0ELNSM_8SaturateE0EEEEEENS4_6LayoutINS5_IJSB_SB_SB_EEENS5_IJNSA_ILi0EEEST_ST_EEEEENS5_IJNS4_10UnderscoreESW_SW_EEEEENS4_23SM90_TMA_LOAD_MULTICASTENS4_14ComposedLayoutINS4_7SwizzleILi1ELi4ELi3EEENS4_18smem_ptr_flag_bitsILi8EEENSR_INS5_IJSC_SG_EEENS5_IJSG_SB_EEEEEEEvNS4_8identityENS4_13SM90_TMA_LOADES18_vS19_EENS_8epilogue10collective18CollectiveEpilogueINS1C_23Sm100TmaWarpSpecializedILi2ELi2ELi64ELb0ELb0EEEJSH_NS5_IJNSR_ISF_SB_EENSR_INSA_ILi64EEESB_EEEEEaSI_aSI_NS1C_6fusion15FusionCallbacksIS1G_NS1L_17LinearCombinationIaiaiLNS_15FloatRoundStyleE2EEESH_S1K_JEEENS4_5SM1004TMEM4LOAD26SM100_TMEM_LOAD_32dp32b64xES1A_NS10_INS11_ILi2ELi4ELi3EEES14_NSR_INS5_IJSC_S1I_EEENS5_IJS1I_SB_EEEEEEENS4_39AutoVectorizingCopyWithAssumedAlignmentILi128EEENS4_14SM90_TMA_STOREES1Z_S21_S21_EEEvvEEEEvNT_6ParamsE,"a",@progbits
	.sectionflags	@""
	.align	4
.nv.constant0._ZN7cutlass13device_kernelINS_4gemm6kernel13GemmUniversalIN4cute5tupleIJiiiiEEENS1_10collective13CollectiveMmaINS1_35MainloopSm100TmaUmmaWarpSpecializedILi24ELi2ELi4ENS5_IJNS4_1CILi1EEENSA_ILi8EEESB_EEEEENS5_IJNSA_ILi128EEESF_NSA_ILi32EEEEEEaNS5_IJlSB_lEEEaSI_NS4_8TiledMMAINS4_8MMA_AtomIJNS4_15SM100_MMA_S8_SSIaaiLi128ELi128ELNS4_4UMMA5MajorE0ELSN_0ELNSM_8SaturateE0EEEEEENS4_6LayoutINS5_IJSB_SB_SB_EEENS5_IJNSA_ILi0EEEST_ST_EEEEENS5_IJNS4_10UnderscoreESW_SW_EEEEENS4_23SM90_TMA_LOAD_MULTICASTENS4_14ComposedLayoutINS4_7SwizzleILi1ELi4ELi3EEENS4_18smem_ptr_flag_bitsILi8EEENSR_INS5_IJSC_SG_EEENS5_IJSG_SB_EEEEEEEvNS4_8identityENS4_13SM90_TMA_LOADES18_vS19_EENS_8epilogue10collective18CollectiveEpilogueINS1C_23Sm100TmaWarpSpecializedILi2ELi2ELi64ELb0ELb0EEEJSH_NS5_IJNSR_ISF_SB_EENSR_INSA_ILi64EEESB_EEEEEaSI_aSI_NS1C_6fusion15FusionCallbacksIS1G_NS1L_17LinearCombinationIaiaiLNS_15FloatRoundStyleE2EEESH_S1K_JEEENS4_5SM1004TMEM4LOAD26SM100_TMEM_LOAD_32dp32b64xES1A_NS10_INS11_ILi2ELi4ELi3EEES14_NSR_INS5_IJSC_S1I_EEENS5_IJS1I_SB_EEEEEEENS4_39AutoVectorizingCopyWithAssumedAlignmentILi128EEENS4_14SM90_TMA_STOREES1Z_S21_S21_EEEvvEEEEvNT_6ParamsE:
	.zero		2944


//--------------------- SYMBOLS --------------------------

	.type		.nv.reservedSmem.offset0,@object
	.size		.nv.reservedSmem.offset0,0x4
	.type		.nv.reservedSmem.cap,@object
	.size		.nv.reservedSmem.cap,0x4
	.type		__assertfail,@function
